//
// Generated by NVIDIA NVVM Compiler
//
// Compiler Build ID: CL-36424714
// Cuda compilation tools, release 13.0, V13.0.88
// Based on NVVM 20.0.0
//

.version 9.0
.target sm_100
.address_size 64

	// .globl	_Z6solverPdS_iiS_

.visible .entry _Z6solverPdS_iiS_(
	.param .u64 .ptr .align 1 _Z6solverPdS_iiS__param_0,
	.param .u64 .ptr .align 1 _Z6solverPdS_iiS__param_1,
	.param .u32 _Z6solverPdS_iiS__param_2,
	.param .u32 _Z6solverPdS_iiS__param_3,
	.param .u64 .ptr .align 1 _Z6solverPdS_iiS__param_4
)
{
	.reg .pred 	%p<10>;
	.reg .b32 	%r<52>;
	.reg .b64 	%rd<50>;
	.reg .b64 	%fd<71>;

	ld.param.u64 	%rd14, [_Z6solverPdS_iiS__param_0];
	ld.param.u64 	%rd15, [_Z6solverPdS_iiS__param_1];
	ld.param.u32 	%r21, [_Z6solverPdS_iiS__param_2];
	ld.param.u32 	%r22, [_Z6solverPdS_iiS__param_3];
	ld.param.u64 	%rd16, [_Z6solverPdS_iiS__param_4];
	cvta.to.global.u64 	%rd1, %rd16;
	cvta.to.global.u64 	%rd2, %rd14;
	cvta.to.global.u64 	%rd3, %rd15;
	mov.u32 	%r1, %ntid.x;
	mov.u32 	%r23, %ctaid.y;
	mov.u32 	%r24, %ntid.y;
	mov.u32 	%r25, %tid.y;
	mov.u32 	%r26, %nctaid.x;
	mul.lo.s32 	%r2, %r1, %r26;
	mad.lo.s32 	%r27, %r23, %r24, %r25;
	add.s32 	%r49, %r27, 1;
	add.s32 	%r4, %r22, -1;
	setp.ge.s32 	%p1, %r49, %r4;
	@%p1 bra 	$L__BB0_10;
	mov.u32 	%r28, %ctaid.x;
	mul.lo.s32 	%r29, %r28, %r1;
	mov.u32 	%r30, %tid.x;
	add.s32 	%r31, %r30, 1;
	add.s32 	%r5, %r31, %r29;
	add.s32 	%r6, %r21, -1;
	add.s32 	%r32, %r2, %r29;
	add.s32 	%r33, %r31, %r32;
	max.s32 	%r34, %r33, %r6;
	not.b32 	%r35, %r32;
	add.s32 	%r36, %r34, %r35;
	sub.s32 	%r37, %r36, %r30;
	setp.ne.s32 	%p2, %r37, 0;
	selp.u32 	%r7, 1, 0, %p2;
	selp.s32 	%r38, -1, 0, %p2;
	add.s32 	%r8, %r37, %r38;
	add.s32 	%r9, %r5, %r2;
	add.s32 	%r10, %r9, %r2;
	div.u32 	%r41, %r8, %r2;
	add.s32 	%r14, %r41, %r7;
	mul.wide.s32 	%rd29, %r21, 8;
	mul.wide.s32 	%rd34, %r2, 8;
$L__BB0_2:
	setp.ge.s32 	%p3, %r5, %r6;
	@%p3 bra 	$L__BB0_9;
	mul.lo.s32 	%r12, %r49, %r21;
	add.s32 	%r39, %r12, %r21;
	shl.b32 	%r40, %r21, 1;
	sub.s32 	%r13, %r39, %r40;
	and.b32  	%r15, %r14, 3;
	setp.eq.s32 	%p4, %r15, 3;
	mov.u32 	%r50, %r5;
	@%p4 bra 	$L__BB0_7;
	add.s32 	%r42, %r5, %r12;
	mul.wide.s32 	%rd17, %r42, 8;
	add.s64 	%rd4, %rd3, %rd17;
	ld.global.f64 	%fd1, [%rd4];
	add.s64 	%rd5, %rd2, %rd17;
	ld.global.f64 	%fd2, [%rd5+8];
	ld.global.f64 	%fd3, [%rd5+-8];
	add.f64 	%fd4, %fd2, %fd3;
	mul.wide.s32 	%rd6, %r21, 8;
	add.s64 	%rd18, %rd5, %rd6;
	ld.global.f64 	%fd5, [%rd18];
	add.f64 	%fd6, %fd4, %fd5;
	add.s32 	%r43, %r5, %r13;
	mul.wide.s32 	%rd19, %r43, 8;
	add.s64 	%rd7, %rd2, %rd19;
	ld.global.f64 	%fd7, [%rd7];
	add.f64 	%fd8, %fd6, %fd7;
	sub.f64 	%fd9, %fd1, %fd8;
	mul.f64 	%fd10, %fd9, 0dBFD0000000000000;
	add.s64 	%rd8, %rd1, %rd17;
	st.global.f64 	[%rd8], %fd10;
	setp.eq.s32 	%p5, %r15, 0;
	mov.u32 	%r50, %r9;
	@%p5 bra 	$L__BB0_7;
	mul.wide.s32 	%rd9, %r2, 8;
	add.s64 	%rd10, %rd4, %rd9;
	ld.global.f64 	%fd11, [%rd10];
	add.s64 	%rd11, %rd5, %rd9;
	ld.global.f64 	%fd12, [%rd11+8];
	ld.global.f64 	%fd13, [%rd11+-8];
	add.f64 	%fd14, %fd12, %fd13;
	add.s64 	%rd20, %rd11, %rd6;
	ld.global.f64 	%fd15, [%rd20];
	add.f64 	%fd16, %fd14, %fd15;
	add.s64 	%rd12, %rd7, %rd9;
	ld.global.f64 	%fd17, [%rd12];
	add.f64 	%fd18, %fd16, %fd17;
	sub.f64 	%fd19, %fd11, %fd18;
	mul.f64 	%fd20, %fd19, 0dBFD0000000000000;
	add.s64 	%rd13, %rd8, %rd9;
	st.global.f64 	[%rd13], %fd20;
	setp.eq.s32 	%p6, %r15, 1;
	mov.u32 	%r50, %r10;
	@%p6 bra 	$L__BB0_7;
	add.s32 	%r50, %r10, %r2;
	add.s64 	%rd21, %rd10, %rd9;
	ld.global.f64 	%fd21, [%rd21];
	add.s64 	%rd22, %rd11, %rd9;
	ld.global.f64 	%fd22, [%rd22+8];
	ld.global.f64 	%fd23, [%rd22+-8];
	add.f64 	%fd24, %fd22, %fd23;
	add.s64 	%rd23, %rd22, %rd6;
	ld.global.f64 	%fd25, [%rd23];
	add.f64 	%fd26, %fd24, %fd25;
	add.s64 	%rd24, %rd12, %rd9;
	ld.global.f64 	%fd27, [%rd24];
	add.f64 	%fd28, %fd26, %fd27;
	sub.f64 	%fd29, %fd21, %fd28;
	mul.f64 	%fd30, %fd29, 0dBFD0000000000000;
	add.s64 	%rd25, %rd13, %rd9;
	st.global.f64 	[%rd25], %fd30;
$L__BB0_7:
	setp.lt.u32 	%p7, %r14, 3;
	@%p7 bra 	$L__BB0_9;
$L__BB0_8:
	add.s32 	%r44, %r50, %r12;
	mul.wide.s32 	%rd26, %r44, 8;
	add.s64 	%rd27, %rd3, %rd26;
	ld.global.f64 	%fd31, [%rd27];
	add.s64 	%rd28, %rd2, %rd26;
	ld.global.f64 	%fd32, [%rd28+8];
	ld.global.f64 	%fd33, [%rd28+-8];
	add.f64 	%fd34, %fd32, %fd33;
	add.s64 	%rd30, %rd28, %rd29;
	ld.global.f64 	%fd35, [%rd30];
	add.f64 	%fd36, %fd34, %fd35;
	add.s32 	%r45, %r50, %r13;
	mul.wide.s32 	%rd31, %r45, 8;
	add.s64 	%rd32, %rd2, %rd31;
	ld.global.f64 	%fd37, [%rd32];
	add.f64 	%fd38, %fd36, %fd37;
	sub.f64 	%fd39, %fd31, %fd38;
	mul.f64 	%fd40, %fd39, 0dBFD0000000000000;
	add.s64 	%rd33, %rd1, %rd26;
	st.global.f64 	[%rd33], %fd40;
	add.s64 	%rd35, %rd27, %rd34;
	ld.global.f64 	%fd41, [%rd35];
	add.s64 	%rd36, %rd28, %rd34;
	ld.global.f64 	%fd42, [%rd36+8];
	ld.global.f64 	%fd43, [%rd36+-8];
	add.f64 	%fd44, %fd42, %fd43;
	add.s64 	%rd37, %rd36, %rd29;
	ld.global.f64 	%fd45, [%rd37];
	add.f64 	%fd46, %fd44, %fd45;
	add.s64 	%rd38, %rd32, %rd34;
	ld.global.f64 	%fd47, [%rd38];
	add.f64 	%fd48, %fd46, %fd47;
	sub.f64 	%fd49, %fd41, %fd48;
	mul.f64 	%fd50, %fd49, 0dBFD0000000000000;
	add.s64 	%rd39, %rd33, %rd34;
	st.global.f64 	[%rd39], %fd50;
	add.s64 	%rd40, %rd35, %rd34;
	ld.global.f64 	%fd51, [%rd40];
	add.s64 	%rd41, %rd36, %rd34;
	ld.global.f64 	%fd52, [%rd41+8];
	ld.global.f64 	%fd53, [%rd41+-8];
	add.f64 	%fd54, %fd52, %fd53;
	add.s64 	%rd42, %rd41, %rd29;
	ld.global.f64 	%fd55, [%rd42];
	add.f64 	%fd56, %fd54, %fd55;
	add.s64 	%rd43, %rd38, %rd34;
	ld.global.f64 	%fd57, [%rd43];
	add.f64 	%fd58, %fd56, %fd57;
	sub.f64 	%fd59, %fd51, %fd58;
	mul.f64 	%fd60, %fd59, 0dBFD0000000000000;
	add.s64 	%rd44, %rd39, %rd34;
	st.global.f64 	[%rd44], %fd60;
	add.s64 	%rd45, %rd40, %rd34;
	ld.global.f64 	%fd61, [%rd45];
	add.s64 	%rd46, %rd41, %rd34;
	ld.global.f64 	%fd62, [%rd46+8];
	ld.global.f64 	%fd63, [%rd46+-8];
	add.f64 	%fd64, %fd62, %fd63;
	add.s64 	%rd47, %rd46, %rd29;
	ld.global.f64 	%fd65, [%rd47];
	add.f64 	%fd66, %fd64, %fd65;
	add.s64 	%rd48, %rd43, %rd34;
	ld.global.f64 	%fd67, [%rd48];
	add.f64 	%fd68, %fd66, %fd67;
	sub.f64 	%fd69, %fd61, %fd68;
	mul.f64 	%fd70, %fd69, 0dBFD0000000000000;
	add.s64 	%rd49, %rd44, %rd34;
	st.global.f64 	[%rd49], %fd70;
	shl.b32 	%r46, %r2, 2;
	add.s32 	%r50, %r46, %r50;
	setp.lt.s32 	%p8, %r50, %r6;
	@%p8 bra 	$L__BB0_8;
$L__BB0_9:
	mov.u32 	%r47, %ntid.y;
	mov.u32 	%r48, %nctaid.y;
	mad.lo.s32 	%r49, %r47, %r48, %r49;
	setp.lt.s32 	%p9, %r49, %r4;
	@%p9 bra 	$L__BB0_2;
$L__BB0_10:
	ret;

}
	// .globl	_Z14apply_boundaryPdii
.visible .entry _Z14apply_boundaryPdii(
	.param .u64 .ptr .align 1 _Z14apply_boundaryPdii_param_0,
	.param .u32 _Z14apply_boundaryPdii_param_1,
	.param .u32 _Z14apply_boundaryPdii_param_2
)
{
	.reg .pred 	%p<13>;
	.reg .b32 	%r<101>;
	.reg .b64 	%rd<65>;
	.reg .b64 	%fd<21>;

	ld.param.u64 	%rd4, [_Z14apply_boundaryPdii_param_0];
	ld.param.u32 	%r45, [_Z14apply_boundaryPdii_param_1];
	ld.param.u32 	%r46, [_Z14apply_boundaryPdii_param_2];
	cvta.to.global.u64 	%rd1, %rd4;
	mov.u32 	%r47, %ctaid.x;
	mov.u32 	%r48, %ntid.x;
	mul.lo.s32 	%r1, %r47, %r48;
	mov.u32 	%r2, %tid.x;
	mov.u32 	%r49, %ctaid.y;
	mov.u32 	%r50, %ntid.y;
	mul.lo.s32 	%r3, %r49, %r50;
	mov.u32 	%r4, %tid.y;
	mov.u32 	%r51, %nctaid.x;
	mul.lo.s32 	%r5, %r48, %r51;
	mov.u32 	%r52, %nctaid.y;
	mul.lo.s32 	%r6, %r50, %r52;
	add.s32 	%r7, %r2, 1;
	add.s32 	%r93, %r7, %r1;
	add.s32 	%r9, %r45, -1;
	setp.ge.s32 	%p1, %r93, %r9;
	@%p1 bra 	$L__BB1_8;
	add.s32 	%r53, %r46, -2;
	mul.lo.s32 	%r10, %r53, %r45;
	add.s32 	%r54, %r5, %r1;
	add.s32 	%r55, %r7, %r54;
	max.s32 	%r56, %r55, %r9;
	not.b32 	%r57, %r54;
	add.s32 	%r58, %r56, %r57;
	sub.s32 	%r59, %r58, %r2;
	setp.ne.s32 	%p2, %r59, 0;
	selp.u32 	%r60, 1, 0, %p2;
	selp.s32 	%r61, -1, 0, %p2;
	add.s32 	%r62, %r59, %r61;
	div.u32 	%r63, %r62, %r5;
	add.s32 	%r11, %r63, %r60;
	and.b32  	%r64, %r11, 3;
	setp.eq.s32 	%p3, %r64, 3;
	@%p3 bra 	$L__BB1_5;
	add.s32 	%r92, %r2, %r1;
	mul.wide.s32 	%rd5, %r45, 8;
	add.s64 	%rd2, %rd1, %rd5;
	mul.wide.s32 	%rd3, %r10, 8;
	add.s32 	%r65, %r92, %r10;
	add.s32 	%r91, %r65, 1;
	add.s32 	%r66, %r11, 1;
	and.b32  	%r67, %r66, 3;
	neg.s32 	%r90, %r67;
$L__BB1_3:
	.pragma "nounroll";
	mul.wide.s32 	%rd6, %r93, 8;
	add.s64 	%rd7, %rd2, %rd6;
	add.s64 	%rd8, %rd1, %rd6;
	mul.wide.s32 	%rd9, %r91, 8;
	add.s64 	%rd10, %rd1, %rd9;
	ld.global.f64 	%fd1, [%rd10];
	st.global.f64 	[%rd8], %fd1;
	ld.global.f64 	%fd2, [%rd7];
	add.s64 	%rd11, %rd7, %rd3;
	st.global.f64 	[%rd11], %fd2;
	add.s32 	%r93, %r93, %r5;
	add.s32 	%r92, %r92, %r5;
	add.s32 	%r91, %r91, %r5;
	add.s32 	%r90, %r90, 1;
	setp.ne.s32 	%p4, %r90, 0;
	@%p4 bra 	$L__BB1_3;
	add.s32 	%r93, %r92, 1;
$L__BB1_5:
	setp.lt.u32 	%p5, %r11, 3;
	@%p5 bra 	$L__BB1_8;
	mul.wide.s32 	%rd16, %r45, 8;
	mul.wide.s32 	%rd18, %r10, 8;
	mul.wide.s32 	%rd20, %r5, 8;
	shl.b32 	%r69, %r5, 2;
$L__BB1_7:
	add.s32 	%r68, %r93, %r10;
	mul.wide.s32 	%rd12, %r68, 8;
	add.s64 	%rd13, %rd1, %rd12;
	ld.global.f64 	%fd3, [%rd13];
	mul.wide.s32 	%rd14, %r93, 8;
	add.s64 	%rd15, %rd1, %rd14;
	st.global.f64 	[%rd15], %fd3;
	add.s64 	%rd17, %rd15, %rd16;
	ld.global.f64 	%fd4, [%rd17];
	add.s64 	%rd19, %rd17, %rd18;
	st.global.f64 	[%rd19], %fd4;
	add.s64 	%rd21, %rd13, %rd20;
	ld.global.f64 	%fd5, [%rd21];
	add.s64 	%rd22, %rd15, %rd20;
	st.global.f64 	[%rd22], %fd5;
	add.s64 	%rd23, %rd22, %rd16;
	ld.global.f64 	%fd6, [%rd23];
	add.s64 	%rd24, %rd23, %rd18;
	st.global.f64 	[%rd24], %fd6;
	add.s64 	%rd25, %rd21, %rd20;
	ld.global.f64 	%fd7, [%rd25];
	add.s64 	%rd26, %rd22, %rd20;
	st.global.f64 	[%rd26], %fd7;
	add.s64 	%rd27, %rd26, %rd16;
	ld.global.f64 	%fd8, [%rd27];
	add.s64 	%rd28, %rd27, %rd18;
	st.global.f64 	[%rd28], %fd8;
	add.s64 	%rd29, %rd25, %rd20;
	ld.global.f64 	%fd9, [%rd29];
	add.s64 	%rd30, %rd26, %rd20;
	st.global.f64 	[%rd30], %fd9;
	add.s64 	%rd31, %rd30, %rd16;
	ld.global.f64 	%fd10, [%rd31];
	add.s64 	%rd32, %rd31, %rd18;
	st.global.f64 	[%rd32], %fd10;
	add.s32 	%r93, %r69, %r93;
	setp.lt.s32 	%p6, %r93, %r9;
	@%p6 bra 	$L__BB1_7;
$L__BB1_8:
	add.s32 	%r27, %r4, 1;
	add.s32 	%r100, %r27, %r3;
	add.s32 	%r29, %r46, -1;
	setp.ge.s32 	%p7, %r100, %r29;
	@%p7 bra 	$L__BB1_16;
	add.s32 	%r70, %r6, %r3;
	add.s32 	%r71, %r27, %r70;
	max.u32 	%r72, %r71, %r29;
	not.b32 	%r73, %r70;
	add.s32 	%r74, %r72, %r73;
	sub.s32 	%r75, %r74, %r4;
	setp.ne.s32 	%p8, %r75, 0;
	selp.u32 	%r76, 1, 0, %p8;
	selp.s32 	%r77, -1, 0, %p8;
	add.s32 	%r78, %r75, %r77;
	div.u32 	%r79, %r78, %r6;
	add.s32 	%r30, %r79, %r76;
	and.b32  	%r80, %r30, 3;
	setp.eq.s32 	%p9, %r80, 3;
	@%p9 bra 	$L__BB1_13;
	add.s32 	%r98, %r4, %r3;
	mul.lo.s32 	%r97, %r45, %r100;
	mul.lo.s32 	%r33, %r6, %r45;
	add.s32 	%r81, %r30, 1;
	and.b32  	%r82, %r81, 3;
	neg.s32 	%r96, %r82;
	cvt.s64.s32 	%rd34, %r45;
$L__BB1_11:
	.pragma "nounroll";
	cvt.s64.s32 	%rd33, %r97;
	add.s64 	%rd35, %rd34, %rd33;
	shl.b64 	%rd36, %rd35, 3;
	add.s64 	%rd37, %rd1, %rd36;
	ld.global.f64 	%fd11, [%rd37+-16];
	mul.wide.s32 	%rd38, %r97, 8;
	add.s64 	%rd39, %rd1, %rd38;
	st.global.f64 	[%rd39], %fd11;
	ld.global.f64 	%fd12, [%rd39+8];
	st.global.f64 	[%rd37+-8], %fd12;
	add.s32 	%r98, %r98, %r6;
	add.s32 	%r97, %r97, %r33;
	add.s32 	%r96, %r96, 1;
	setp.ne.s32 	%p10, %r96, 0;
	@%p10 bra 	$L__BB1_11;
	add.s32 	%r100, %r98, 1;
$L__BB1_13:
	setp.lt.u32 	%p11, %r30, 3;
	@%p11 bra 	$L__BB1_16;
	cvt.s64.s32 	%rd41, %r45;
$L__BB1_15:
	mul.lo.s32 	%r83, %r100, %r45;
	cvt.s64.s32 	%rd40, %r83;
	add.s64 	%rd42, %rd41, %rd40;
	shl.b64 	%rd43, %rd42, 3;
	add.s64 	%rd44, %rd1, %rd43;
	ld.global.f64 	%fd13, [%rd44+-16];
	mul.wide.s32 	%rd45, %r83, 8;
	add.s64 	%rd46, %rd1, %rd45;
	st.global.f64 	[%rd46], %fd13;
	ld.global.f64 	%fd14, [%rd46+8];
	st.global.f64 	[%rd44+-8], %fd14;
	add.s32 	%r84, %r100, %r6;
	mul.lo.s32 	%r85, %r84, %r45;
	cvt.s64.s32 	%rd47, %r85;
	add.s64 	%rd48, %rd41, %rd47;
	shl.b64 	%rd49, %rd48, 3;
	add.s64 	%rd50, %rd1, %rd49;
	ld.global.f64 	%fd15, [%rd50+-16];
	mul.wide.s32 	%rd51, %r85, 8;
	add.s64 	%rd52, %rd1, %rd51;
	st.global.f64 	[%rd52], %fd15;
	ld.global.f64 	%fd16, [%rd52+8];
	st.global.f64 	[%rd50+-8], %fd16;
	add.s32 	%r86, %r84, %r6;
	mul.lo.s32 	%r87, %r86, %r45;
	cvt.s64.s32 	%rd53, %r87;
	add.s64 	%rd54, %rd41, %rd53;
	shl.b64 	%rd55, %rd54, 3;
	add.s64 	%rd56, %rd1, %rd55;
	ld.global.f64 	%fd17, [%rd56+-16];
	mul.wide.s32 	%rd57, %r87, 8;
	add.s64 	%rd58, %rd1, %rd57;
	st.global.f64 	[%rd58], %fd17;
	ld.global.f64 	%fd18, [%rd58+8];
	st.global.f64 	[%rd56+-8], %fd18;
	add.s32 	%r88, %r86, %r6;
	mul.lo.s32 	%r89, %r88, %r45;
	cvt.s64.s32 	%rd59, %r89;
	add.s64 	%rd60, %rd41, %rd59;
	shl.b64 	%rd61, %rd60, 3;
	add.s64 	%rd62, %rd1, %rd61;
	ld.global.f64 	%fd19, [%rd62+-16];
	mul.wide.s32 	%rd63, %r89, 8;
	add.s64 	%rd64, %rd1, %rd63;
	st.global.f64 	[%rd64], %fd19;
	ld.global.f64 	%fd20, [%rd64+8];
	st.global.f64 	[%rd62+-8], %fd20;
	add.s32 	%r100, %r88, %r6;
	setp.lt.s32 	%p12, %r100, %r29;
	@%p12 bra 	$L__BB1_15;
$L__BB1_16:
	ret;

}


// ===== COMPILED SASS (sm_100) =====

	.target	sm_100

	.elftype	@"ET_EXEC"


//--------------------- .note.nv.tkinfo           --------------------------
	.section	.note.nv.tkinfo,"",@"SHT_NOTE"
	.sectionflags	@"SHF_NOTE_NV_TKINFO"
	.tkinfo
        /*0018*/ 	.word	0x00000002
        /*0030*/ 	.string	""
        /*0030*/ 	.string	"ptxas"
        /*0030*/ 	.string	"Cuda compilation tools, release 13.0, V13.0.88"
        /*0030*/ 	.string	"Build cuda_13.0.r13.0/compiler.36424714_0"
        /*0030*/ 	.string	"-arch sm_100 -m 64 "



//--------------------- .note.nv.cuinfo           --------------------------
	.section	.note.nv.cuinfo,"",@"SHT_NOTE"
	.sectionflags	@"SHF_NOTE_NV_CUINFO"
        /*0018*/ 	.short	0x0002
        /*001a*/ 	.short	0x0064
        /*001c*/ 	.short	0x0082
	.zero		2


//--------------------- .nv.info                  --------------------------
	.section	.nv.info,"",@"SHT_CUDA_INFO"
	.align	4


	//----- nvinfo : EIATTR_REGCOUNT
	.align		4
        /*0000*/ 	.byte	0x04, 0x2f
        /*0002*/ 	.short	(.L_1 - .L_0)
	.align		4
.L_0:
        /*0004*/ 	.word	index@(_Z6solverPdS_iiS_)
        /*0008*/ 	.word	0x00000020


	//----- nvinfo : EIATTR_FRAME_SIZE
	.align		4
.L_1:
        /*000c*/ 	.byte	0x04, 0x11
        /*000e*/ 	.short	(.L_3 - .L_2)
	.align		4
.L_2:
        /*0010*/ 	.word	index@(_Z6solverPdS_iiS_)
        /*0014*/ 	.word	0x00000000


	//----- nvinfo : EIATTR_REGCOUNT
	.align		4
.L_3:
        /*0018*/ 	.byte	0x04, 0x2f
        /*001a*/ 	.short	(.L_5 - .L_4)
	.align		4
.L_4:
        /*001c*/ 	.word	index@(_Z14apply_boundaryPdii)
        /*0020*/ 	.word	0x00000020


	//----- nvinfo : EIATTR_FRAME_SIZE
	.align		4
.L_5:
        /*0024*/ 	.byte	0x04, 0x11
        /*0026*/ 	.short	(.L_7 - .L_6)
	.align		4
.L_6:
        /*0028*/ 	.word	index@(_Z14apply_boundaryPdii)
        /*002c*/ 	.word	0x00000000


	//----- nvinfo : EIATTR_MIN_STACK_SIZE
	.align		4
.L_7:
        /*0030*/ 	.byte	0x04, 0x12
        /*0032*/ 	.short	(.L_9 - .L_8)
	.align		4
.L_8:
        /*0034*/ 	.word	index@(_Z14apply_boundaryPdii)
        /*0038*/ 	.word	0x00000000


	//----- nvinfo : EIATTR_MIN_STACK_SIZE
	.align		4
.L_9:
        /*003c*/ 	.byte	0x04, 0x12
        /*003e*/ 	.short	(.L_11 - .L_10)
	.align		4
.L_10:
        /*0040*/ 	.word	index@(_Z6solverPdS_iiS_)
        /*0044*/ 	.word	0x00000000
.L_11:


//--------------------- .nv.compat                --------------------------
	.section	.nv.compat,"",@"SHT_CUDA_COMPAT_INFO"
	.align	4
        /*0000*/ 	.byte	0x02, 0x09, 0x00, 0x00, 0x02, 0x02, 0x01, 0x00, 0x02, 0x05, 0x05, 0x00, 0x03, 0x07, 0x01, 0x01
        /*0010*/ 	.byte	0x02, 0x03, 0x00, 0x00, 0x02, 0x06, 0x01, 0x00, 0x04, 0x0b, 0x08, 0x00, 0x01, 0x00, 0x00, 0x00
        /*0020*/ 	.byte	0x00, 0x00, 0x00, 0x00


//--------------------- .nv.info._Z14apply_boundaryPdii --------------------------
	.section	.nv.info._Z14apply_boundaryPdii,"",@"SHT_CUDA_INFO"
	.sectionflags	@""
	.align	4


	//----- nvinfo : EIATTR_CUDA_API_VERSION
	.align		4
        /*0000*/ 	.byte	0x04, 0x37
        /*0002*/ 	.short	(.L_13 - .L_12)
.L_12:
        /*0004*/ 	.word	0x00000082


	//----- nvinfo : EIATTR_KPARAM_INFO
	.align		4
.L_13:
        /*0008*/ 	.byte	0x04, 0x17
        /*000a*/ 	.short	(.L_15 - .L_14)
.L_14:
        /*000c*/ 	.word	0x00000000
        /*0010*/ 	.short	0x0002
        /*0012*/ 	.short	0x000c
        /*0014*/ 	.byte	0x00, 0xf0, 0x11, 0x00


	//----- nvinfo : EIATTR_KPARAM_INFO
	.align		4
.L_15:
        /*0018*/ 	.byte	0x04, 0x17
        /*001a*/ 	.short	(.L_17 - .L_16)
.L_16:
        /*001c*/ 	.word	0x00000000
        /*0020*/ 	.short	0x0001
        /*0022*/ 	.short	0x0008
        /*0024*/ 	.byte	0x00, 0xf0, 0x11, 0x00


	//----- nvinfo : EIATTR_KPARAM_INFO
	.align		4
.L_17:
        /*0028*/ 	.byte	0x04, 0x17
        /*002a*/ 	.short	(.L_19 - .L_18)
.L_18:
        /*002c*/ 	.word	0x00000000
        /*0030*/ 	.short	0x0000
        /*0032*/ 	.short	0x0000
        /*0034*/ 	.byte	0x00, 0xf5, 0x21, 0x00


	//----- nvinfo : EIATTR_SPARSE_MMA_MASK
	.align		4
.L_19:
        /*0038*/ 	.byte	0x03, 0x50
        /*003a*/ 	.short	0x0000


	//----- nvinfo : EIATTR_MAXREG_COUNT
	.align		4
        /*003c*/ 	.byte	0x03, 0x1b
        /*003e*/ 	.short	0x00ff


	//----- nvinfo : EIATTR_MERCURY_ISA_VERSION
	.align		4
        /*0040*/ 	.byte	0x03, 0x5f
        /*0042*/ 	.short	0x0101


	//----- nvinfo : EIATTR_VRC_CTA_INIT_COUNT
	.align		4
        /*0044*/ 	.byte	0x02, 0x4a
	.zero		1
	.zero		1


	//----- nvinfo : EIATTR_EXIT_INSTR_OFFSETS
	.align		4
        /*0048*/ 	.byte	0x04, 0x1c
        /*004a*/ 	.short	(.L_21 - .L_20)


	//   ....[0]....
.L_20:
        /*004c*/ 	.word	0x000007c0


	//   ....[1]....
        /*0050*/ 	.word	0x00000b90


	//   ....[2]....
        /*0054*/ 	.word	0x00000eb0


	//----- nvinfo : EIATTR_CRS_STACK_SIZE
	.align		4
.L_21:
        /*0058*/ 	.byte	0x04, 0x1e
        /*005a*/ 	.short	(.L_23 - .L_22)
.L_22:
        /*005c*/ 	.word	0x00000000


	//----- nvinfo : EIATTR_CBANK_PARAM_SIZE
	.align		4
.L_23:
        /*0060*/ 	.byte	0x03, 0x19
        /*0062*/ 	.short	0x0010


	//----- nvinfo : EIATTR_PARAM_CBANK
	.align		4
        /*0064*/ 	.byte	0x04, 0x0a
        /*0066*/ 	.short	(.L_25 - .L_24)
	.align		4
.L_24:
        /*0068*/ 	.word	index@(.nv.constant0._Z14apply_boundaryPdii)
        /*006c*/ 	.short	0x0380
        /*006e*/ 	.short	0x0010


	//----- nvinfo : EIATTR_SW_WAR
	.align		4
.L_25:
        /*0070*/ 	.byte	0x04, 0x36
        /*0072*/ 	.short	(.L_27 - .L_26)
.L_26:
        /*0074*/ 	.word	0x00000008
.L_27:


//--------------------- .nv.info._Z6solverPdS_iiS_ --------------------------
	.section	.nv.info._Z6solverPdS_iiS_,"",@"SHT_CUDA_INFO"
	.sectionflags	@""
	.align	4


	//----- nvinfo : EIATTR_CUDA_API_VERSION
	.align		4
        /*0000*/ 	.byte	0x04, 0x37
        /*0002*/ 	.short	(.L_29 - .L_28)
.L_28:
        /*0004*/ 	.word	0x00000082


	//----- nvinfo : EIATTR_KPARAM_INFO
	.align		4
.L_29:
        /*0008*/ 	.byte	0x04, 0x17
        /*000a*/ 	.short	(.L_31 - .L_30)
.L_30:
        /*000c*/ 	.word	0x00000000
        /*0010*/ 	.short	0x0004
        /*0012*/ 	.short	0x0018
        /*0014*/ 	.byte	0x00, 0xf5, 0x21, 0x00


	//----- nvinfo : EIATTR_KPARAM_INFO
	.align		4
.L_31:
        /*0018*/ 	.byte	0x04, 0x17
        /*001a*/ 	.short	(.L_33 - .L_32)
.L_32:
        /*001c*/ 	.word	0x00000000
        /*0020*/ 	.short	0x0003
        /*0022*/ 	.short	0x0014
        /*0024*/ 	.byte	0x00, 0xf0, 0x11, 0x00


	//----- nvinfo : EIATTR_KPARAM_INFO
	.align		4
.L_33:
        /*0028*/ 	.byte	0x04, 0x17
        /*002a*/ 	.short	(.L_35 - .L_34)
.L_34:
        /*002c*/ 	.word	0x00000000
        /*0030*/ 	.short	0x0002
        /*0032*/ 	.short	0x0010
        /*0034*/ 	.byte	0x00, 0xf0, 0x11, 0x00


	//----- nvinfo : EIATTR_KPARAM_INFO
	.align		4
.L_35:
        /*0038*/ 	.byte	0x04, 0x17
        /*003a*/ 	.short	(.L_37 - .L_36)
.L_36:
        /*003c*/ 	.word	0x00000000
        /*0040*/ 	.short	0x0001
        /*0042*/ 	.short	0x0008
        /*0044*/ 	.byte	0x00, 0xf5, 0x21, 0x00


	//----- nvinfo : EIATTR_KPARAM_INFO
	.align		4
.L_37:
        /*0048*/ 	.byte	0x04, 0x17
        /*004a*/ 	.short	(.L_39 - .L_38)
.L_38:
        /*004c*/ 	.word	0x00000000
        /*0050*/ 	.short	0x0000
        /*0052*/ 	.short	0x0000
        /*0054*/ 	.byte	0x00, 0xf5, 0x21, 0x00


	//----- nvinfo : EIATTR_SPARSE_MMA_MASK
	.align		4
.L_39:
        /*0058*/ 	.byte	0x03, 0x50
        /*005a*/ 	.short	0x0000


	//----- nvinfo : EIATTR_MAXREG_COUNT
	.align		4
        /*005c*/ 	.byte	0x03, 0x1b
        /*005e*/ 	.short	0x00ff


	//----- nvinfo : EIATTR_MERCURY_ISA_VERSION
	.align		4
        /*0060*/ 	.byte	0x03, 0x5f
        /*0062*/ 	.short	0x0101


	//----- nvinfo : EIATTR_VRC_CTA_INIT_COUNT
	.align		4
        /*0064*/ 	.byte	0x02, 0x4a
	.zero		1
	.zero		1


	//----- nvinfo : EIATTR_EXIT_INSTR_OFFSETS
	.align		4
        /*0068*/ 	.byte	0x04, 0x1c
        /*006a*/ 	.short	(.L_41 - .L_40)


	//   ....[0]....
.L_40:
        /*006c*/ 	.word	0x000000b0


	//   ....[1]....
        /*0070*/ 	.word	0x00000cb0


	//----- nvinfo : EIATTR_CRS_STACK_SIZE
	.align		4
.L_41:
        /*0074*/ 	.byte	0x04, 0x1e
        /*0076*/ 	.short	(.L_43 - .L_42)
.L_42:
        /*0078*/ 	.word	0x00000000


	//----- nvinfo : EIATTR_CBANK_PARAM_SIZE
	.align		4
.L_43:
        /*007c*/ 	.byte	0x03, 0x19
        /*007e*/ 	.short	0x0020


	//----- nvinfo : EIATTR_PARAM_CBANK
	.align		4
        /*0080*/ 	.byte	0x04, 0x0a
        /*0082*/ 	.short	(.L_45 - .L_44)
	.align		4
.L_44:
        /*0084*/ 	.word	index@(.nv.constant0._Z6solverPdS_iiS_)
        /*0088*/ 	.short	0x0380
        /*008a*/ 	.short	0x0020


	//----- nvinfo : EIATTR_SW_WAR
	.align		4
.L_45:
        /*008c*/ 	.byte	0x04, 0x36
        /*008e*/ 	.short	(.L_47 - .L_46)
.L_46:
        /*0090*/ 	.word	0x00000008
.L_47:


//--------------------- .nv.callgraph             --------------------------
	.section	.nv.callgraph,"",@"SHT_CUDA_CALLGRAPH"
	.align	4
	.sectionentsize	8
	.align		4
        /*0000*/ 	.word	0x00000000
	.align		4
        /*0004*/ 	.word	0xffffffff
	.align		4
        /*0008*/ 	.word	0x00000000
	.align		4
        /*000c*/ 	.word	0xfffffffe
	.align		4
        /*0010*/ 	.word	0x00000000
	.align		4
        /*0014*/ 	.word	0xfffffffd
	.align		4
        /*0018*/ 	.word	0x00000000
	.align		4
        /*001c*/ 	.word	0xfffffffc


//--------------------- .text._Z14apply_boundaryPdii --------------------------
	.section	.text._Z14apply_boundaryPdii,"ax",@progbits
	.align	128
        .global         _Z14apply_boundaryPdii
        .type           _Z14apply_boundaryPdii,@function
        .size           _Z14apply_boundaryPdii,(.L_x_20 - _Z14apply_boundaryPdii)
        .other          _Z14apply_boundaryPdii,@"STO_CUDA_ENTRY STV_DEFAULT"
_Z14apply_boundaryPdii:
.text._Z14apply_boundaryPdii:
[----:B------:R-:W-:Y:S01]  /*0000*/  LDC R1, c[0x0][0x37c] ;  /* 0x0000df00ff017b82 */ /* 0x000fe20000000800 */
[----:B------:R-:W0:Y:S07]  /*0010*/  S2R R8, SR_TID.X ;  /* 0x0000000000087919 */ /* 0x000e2e0000002100 */
[----:B------:R-:W1:Y:S01]  /*0020*/  S2UR UR12, SR_CTAID.X ;  /* 0x00000000000c79c3 */ /* 0x000e620000002500 */
[----:B------:R-:W1:Y:S01]  /*0030*/  LDCU UR13, c[0x0][0x360] ;  /* 0x00006c00ff0d77ac */ /* 0x000e620008000800 */
[----:B------:R-:W-:Y:S01]  /*0040*/  BSSY.RECONVERGENT B0, `(.L_x_0) ;  /* 0x0000073000007945 */ /* 0x000fe20003800200 */
[----:B------:R-:W2:Y:S01]  /*0050*/  S2R R0, SR_TID.Y ;  /* 0x0000000000007919 */ /* 0x000ea20000002200 */
[----:B------:R-:W3:Y:S04]  /*0060*/  LDCU UR5, c[0x0][0x364] ;  /* 0x00006c80ff0577ac */ /* 0x000ee80008000800 */
[----:B------:R-:W4:Y:S01]  /*0070*/  LDC.64 R2, c[0x0][0x388] ;  /* 0x0000e200ff027b82 */ /* 0x000f220000000a00 */
[----:B------:R-:W0:Y:S07]  /*0080*/  LDCU.64 UR10, c[0x0][0x358] ;  /* 0x00006b00ff0a77ac */ /* 0x000e2e0008000a00 */
[----:B------:R-:W3:Y:S01]  /*0090*/  S2UR UR4, SR_CTAID.Y ;  /* 0x00000000000479c3 */ /* 0x000ee20000002600 */
[----:B-1----:R-:W-:-:S07]  /*00a0*/  UIMAD UR7, UR12, UR13, URZ ;  /* 0x0000000d0c0772a4 */ /* 0x002fce000f8e02ff */
[----:B------:R-:W1:Y:S01]  /*00b0*/  LDC R4, c[0x0][0x370] ;  /* 0x0000dc00ff047b82 */ /* 0x000e620000000800 */
[----:B------:R-:W5:Y:S01]  /*00c0*/  LDCU UR6, c[0x0][0x374] ;  /* 0x00006e80ff0677ac */ /* 0x000f620008000800 */
[----:B0-----:R-:W-:Y:S02]  /*00d0*/  VIADD R5, R8, 0x1 ;  /* 0x0000000108057836 */ /* 0x001fe40000000000 */
[----:B----4-:R-:W-:-:S03]  /*00e0*/  VIADD R6, R2, 0xffffffff ;  /* 0xffffffff02067836 */ /* 0x010fc60000000000 */
[----:B------:R-:W-:-:S04]  /*00f0*/  IADD3 R11, PT, PT, R5, UR7, RZ ;  /* 0x00000007050b7c10 */ /* 0x000fc8000fffe0ff */
[----:B------:R-:W-:Y:S01]  /*0100*/  ISETP.GE.AND P0, PT, R11, R6, PT ;  /* 0x000000060b00720c */ /* 0x000fe20003f06270 */
[----:B---3--:R-:W-:Y:S02]  /*0110*/  UIMAD UR8, UR4, UR5, URZ ;  /* 0x00000005040872a4 */ /* 0x008fe4000f8e02ff */
[----:B-----5:R-:W-:-:S10]  /*0120*/  UIMAD UR9, UR5, UR6, URZ ;  /* 0x00000006050972a4 */ /* 0x020fd4000f8e02ff */
[----:B--2---:R-:W-:Y:S05]  /*0130*/  @P0 BRA `(.L_x_1) ;  /* 0x00000004008c0947 */ /* 0x004fea0003800000 */
[C---:B-1----:R-:W-:Y:S01]  /*0140*/  IMAD R7, R4.reuse, UR13, RZ ;  /* 0x0000000d04077c24 */ /* 0x042fe2000f8e02ff */
[----:B------:R-:W-:Y:S01]  /*0150*/  BSSY.RECONVERGENT B1, `(.L_x_2) ;  /* 0x000003a000017945 */ /* 0x000fe20003800200 */
[----:B------:R-:W-:Y:S02]  /*0160*/  VIADD R4, R4, UR12 ;  /* 0x0000000c04047c36 */ /* 0x000fe40008000000 */
[----:B------:R-:W0:Y:S01]  /*0170*/  I2F.U32.RP R10, R7 ;  /* 0x00000007000a7306 */ /* 0x000e220000209000 */
[----:B------:R-:W-:Y:S01]  /*0180*/  IADD3 R13, PT, PT, RZ, -R7, RZ ;  /* 0x80000007ff0d7210 */ /* 0x000fe20007ffe0ff */
[----:B------:R-:W-:Y:S01]  /*0190*/  IMAD R4, R4, UR13, RZ ;  /* 0x0000000d04047c24 */ /* 0x000fe2000f8e02ff */
[----:B------:R-:W-:-:S04]  /*01a0*/  ISETP.NE.U32.AND P3, PT, R7, RZ, PT ;  /* 0x000000ff0700720c */ /* 0x000fc80003f65070 */
[-C--:B------:R-:W-:Y:S02]  /*01b0*/  VIADDMNMX R9, R5, R4.reuse, R6, !PT ;  /* 0x0000000405097246 */ /* 0x080fe40007800106 */
[----:B------:R-:W-:-:S04]  /*01c0*/  LOP3.LUT R4, RZ, R4, RZ, 0x33, !PT ;  /* 0x00000004ff047212 */ /* 0x000fc800078e33ff */
[----:B------:R-:W-:Y:S01]  /*01d0*/  IADD3 R9, PT, PT, -R8, R9, R4 ;  /* 0x0000000908097210 */ /* 0x000fe20007ffe104 */
[----:B------:R-:W-:Y:S01]  /*01e0*/  IMAD.MOV.U32 R4, RZ, RZ, RZ ;  /* 0x000000ffff047224 */ /* 0x000fe200078e00ff */
[----:B0-----:R-:W0:Y:S02]  /*01f0*/  MUFU.RCP R10, R10 ;  /* 0x0000000a000a7308 */ /* 0x001e240000001000 */
[C---:B------:R-:W-:Y:S01]  /*0200*/  ISETP.NE.AND P0, PT, R9.reuse, RZ, PT ;  /* 0x000000ff0900720c */ /* 0x040fe20003f05270 */
[----:B0-----:R-:W-:Y:S02]  /*0210*/  VIADD R12, R10, 0xffffffe ;  /* 0x0ffffffe0a0c7836 */ /* 0x001fe40000000000 */
[----:B------:R-:W-:-:S10]  /*0220*/  VIADD R10, R9, 0xffffffff ;  /* 0xffffffff090a7836 */ /* 0x000fd40000000000 */
[----:B------:R-:W-:Y:S01]  /*0230*/  @!P0 IADD3 R10, PT, PT, R9, RZ, RZ ;  /* 0x000000ff090a8210 */ /* 0x000fe20007ffe0ff */
[----:B------:R0:W1:Y:S02]  /*0240*/  F2I.FTZ.U32.TRUNC.NTZ R5, R12 ;  /* 0x0000000c00057305 */ /* 0x000064000021f000 */
[----:B0-----:R-:W-:Y:S01]  /*0250*/  SEL R12, RZ, 0x1, !P0 ;  /* 0x00000001ff0c7807 */ /* 0x001fe20004000000 */
[----:B-1----:R-:W-:-:S04]  /*0260*/  IMAD R13, R13, R5, RZ ;  /* 0x000000050d0d7224 */ /* 0x002fc800078e02ff */
[----:B------:R-:W-:-:S06]  /*0270*/  IMAD.HI.U32 R5, R5, R13, R4 ;  /* 0x0000000d05057227 */ /* 0x000fcc00078e0004 */
[----:B------:R-:W-:-:S04]  /*0280*/  IMAD.HI.U32 R5, R5, R10, RZ ;  /* 0x0000000a05057227 */ /* 0x000fc800078e00ff */
[----:B------:R-:W-:-:S04]  /*0290*/  IMAD.MOV R4, RZ, RZ, -R5 ;  /* 0x000000ffff047224 */ /* 0x000fc800078e0a05 */
[----:B------:R-:W-:-:S05]  /*02a0*/  IMAD R10, R7, R4, R10 ;  /* 0x00000004070a7224 */ /* 0x000fca00078e020a */
[----:B------:R-:W-:-:S13]  /*02b0*/  ISETP.GE.U32.AND P1, PT, R10, R7, PT ;  /* 0x000000070a00720c */ /* 0x000fda0003f26070 */
[----:B------:R-:W-:Y:S01]  /*02c0*/  @P1 IMAD.IADD R10, R10, 0x1, -R7 ;  /* 0x000000010a0a1824 */ /* 0x000fe200078e0a07 */
[----:B------:R-:W-:-:S04]  /*02d0*/  @P1 IADD3 R5, PT, PT, R5, 0x1, RZ ;  /* 0x0000000105051810 */ /* 0x000fc80007ffe0ff */
[----:B------:R-:W-:-:S13]  /*02e0*/  ISETP.GE.U32.AND P2, PT, R10, R7, PT ;  /* 0x000000070a00720c */ /* 0x000fda0003f46070 */
[----:B------:R-:W-:Y:S01]  /*02f0*/  @P2 VIADD R5, R5, 0x1 ;  /* 0x0000000105052836 */ /* 0x000fe20000000000 */
[----:B------:R-:W-:-:S05]  /*0300*/  @!P3 LOP3.LUT R5, RZ, R7, RZ, 0x33, !PT ;  /* 0x00000007ff05b212 */ /* 0x000fca00078e33ff */
[----:B------:R-:W-:Y:S01]  /*0310*/  IMAD.IADD R12, R12, 0x1, R5 ;  /* 0x000000010c0c7824 */ /* 0x000fe200078e0205 */
[----:B------:R-:W-:-:S04]  /*0320*/  IADD3 R5, PT, PT, R3, -0x2, RZ ;  /* 0xfffffffe03057810 */ /* 0x000fc80007ffe0ff */
[----:B------:R-:W-:Y:S01]  /*0330*/  LOP3.LUT R4, R12, 0x3, RZ, 0xc0, !PT ;  /* 0x000000030c047812 */ /* 0x000fe200078ec0ff */
[----:B------:R-:W-:-:S03]  /*0340*/  IMAD R10, R5, R2, RZ ;  /* 0x00000002050a7224 */ /* 0x000fc600078e02ff */
[----:B------:R-:W-:-:S13]  /*0350*/  ISETP.NE.AND P0, PT, R4, 0x3, PT ;  /* 0x000000030400780c */ /* 0x000fda0003f05270 */
[----:B------:R-:W-:Y:S05]  /*0360*/  @!P0 BRA `(.L_x_3) ;  /* 0x0000000000608947 */ /* 0x000fea0003800000 */
[----:B------:R-:W0:Y:S01]  /*0370*/  LDC.64 R4, c[0x0][0x380] ;  /* 0x0000e000ff047b82 */ /* 0x000e220000000a00 */
[----:B------:R-:W-:Y:S01]  /*0380*/  VIADD R9, R12, 0x1 ;  /* 0x000000010c097836 */ /* 0x000fe20000000000 */
[----:B------:R-:W-:Y:S01]  /*0390*/  BSSY.RECONVERGENT B2, `(.L_x_4) ;  /* 0x0000014000027945 */ /* 0x000fe20003800200 */
[----:B------:R-:W-:-:S03]  /*03a0*/  VIADD R24, R8, UR7 ;  /* 0x0000000708187c36 */ /* 0x000fc60008000000 */
[----:B------:R-:W-:Y:S02]  /*03b0*/  LOP3.LUT R13, R9, 0x3, RZ, 0xc0, !PT ;  /* 0x00000003090d7812 */ /* 0x000fe400078ec0ff */
[----:B------:R-:W-:Y:S02]  /*03c0*/  IADD3 R25, PT, PT, R24, 0x1, R10 ;  /* 0x0000000118197810 */ /* 0x000fe40007ffe00a */
[----:B------:R-:W-:Y:S01]  /*03d0*/  IADD3 R13, PT, PT, -R13, RZ, RZ ;  /* 0x000000ff0d0d7210 */ /* 0x000fe20007ffe1ff */
[----:B0-----:R-:W-:-:S07]  /*03e0*/  IMAD.WIDE R8, R2, 0x8, R4 ;  /* 0x0000000802087825 */ /* 0x001fce00078e0204 */
.L_x_5:
[----:B0-----:R-:W-:-:S06]  /*03f0*/  IMAD.WIDE R16, R25, 0x8, R4 ;  /* 0x0000000819107825 */ /* 0x001fcc00078e0204 */
[----:B------:R-:W2:Y:S01]  /*0400*/  LDG.E.64 R16, desc[UR10][R16.64] ;  /* 0x0000000a10107981 */ /* 0x000ea2000c1e1b00 */
[----:B------:R-:W-:-:S04]  /*0410*/  IMAD.WIDE R18, R11, 0x8, R4 ;  /* 0x000000080b127825 */ /* 0x000fc800078e0204 */
[----:B------:R-:W-:Y:S01]  /*0420*/  IMAD.WIDE R14, R11, 0x8, R8 ;  /* 0x000000080b0e7825 */ /* 0x000fe200078e0208 */
[----:B--2---:R0:W-:Y:S04]  /*0430*/  STG.E.64 desc[UR10][R18.64], R16 ;  /* 0x0000001012007986 */ /* 0x0041e8000c101b0a */
[----:B------:R-:W2:Y:S01]  /*0440*/  LDG.E.64 R20, desc[UR10][R14.64] ;  /* 0x0000000a0e147981 */ /* 0x000ea2000c1e1b00 */
[----:B------:R-:W-:Y:S01]  /*0450*/  IMAD.WIDE R22, R10, 0x8, R14 ;  /* 0x000000080a167825 */ /* 0x000fe200078e020e */
[----:B------:R-:W-:-:S03]  /*0460*/  IADD3 R25, PT, PT, R7, R25, RZ ;  /* 0x0000001907197210 */ /* 0x000fc60007ffe0ff */
[----:B------:R-:W-:Y:S02]  /*0470*/  VIADD R13, R13, 0x1 ;  /* 0x000000010d0d7836 */ /* 0x000fe40000000000 */
[C---:B------:R-:W-:Y:S02]  /*0480*/  IMAD.IADD R24, R7.reuse, 0x1, R24 ;  /* 0x0000000107187824 */ /* 0x040fe400078e0218 */
[----:B------:R-:W-:Y:S01]  /*0490*/  IMAD.IADD R11, R7, 0x1, R11 ;  /* 0x00000001070b7824 */ /* 0x000fe200078e020b */
[----:B------:R-:W-:Y:S01]  /*04a0*/  ISETP.NE.AND P0, PT, R13, RZ, PT ;  /* 0x000000ff0d00720c */ /* 0x000fe20003f05270 */
[----:B--2---:R0:W-:-:S12]  /*04b0*/  STG.E.64 desc[UR10][R22.64], R20 ;  /* 0x0000001416007986 */ /* 0x0041d8000c101b0a */
[----:B------:R-:W-:Y:S05]  /*04c0*/  @P0 BRA `(.L_x_5) ;  /* 0xfffffffc00c80947 */ /* 0x000fea000383ffff */
[----:B------:R-:W-:Y:S05]  /*04d0*/  BSYNC.RECONVERGENT B2 ;  /* 0x0000000000027941 */ /* 0x000fea0003800200 */
.L_x_4:
[----:B------:R-:W-:-:S07]  /*04e0*/  VIADD R11, R24, 0x1 ;  /* 0x00000001180b7836 */ /* 0x000fce0000000000 */
.L_x_3:
[----:B------:R-:W-:Y:S05]  /*04f0*/  BSYNC.RECONVERGENT B1 ;  /* 0x0000000000017941 */ /* 0x000fea0003800200 */
.L_x_2:
[----:B------:R-:W-:-:S13]  /*0500*/  ISETP.GE.U32.AND P0, PT, R12, 0x3, PT ;  /* 0x000000030c00780c */ /* 0x000fda0003f06070 */
[----:B------:R-:W-:Y:S05]  /*0510*/  @!P0 BRA `(.L_x_1) ;  /* 0x0000000000948947 */ /* 0x000fea0003800000 */
.L_x_6:
[----:B---3--:R-:W1:Y:S01]  /*0520*/  LDC.64 R8, c[0x0][0x380] ;  /* 0x0000e000ff087b82 */ /* 0x008e620000000a00 */
[----:B------:R-:W-:-:S05]  /*0530*/  IADD3 R5, PT, PT, R10, R11, RZ ;  /* 0x0000000b0a057210 */ /* 0x000fca0007ffe0ff */
[----:B-1----:R-:W-:-:S05]  /*0540*/  IMAD.WIDE R4, R5, 0x8, R8 ;  /* 0x0000000805047825 */ /* 0x002fca00078e0208 */
[----:B------:R-:W2:Y:S01]  /*0550*/  LDG.E.64 R12, desc[UR10][R4.64] ;  /* 0x0000000a040c7981 */ /* 0x000ea2000c1e1b00 */
[----:B0-----:R-:W-:-:S04]  /*0560*/  IMAD.WIDE R22, R11, 0x8, R8 ;  /* 0x000000080b167825 */ /* 0x001fc800078e0208 */
[----:B------:R-:W-:Y:S01]  /*0570*/  IMAD.WIDE R14, R2, 0x8, R22 ;  /* 0x00000008020e7825 */ /* 0x000fe200078e0216 */
[----:B--2---:R0:W-:Y:S04]  /*0580*/  STG.E.64 desc[UR10][R22.64], R12 ;  /* 0x0000000c16007986 */ /* 0x0041e8000c101b0a */
[----:B------:R-:W2:Y:S01]  /*0590*/  LDG.E.64 R16, desc[UR10][R14.64] ;  /* 0x0000000a0e107981 */ /* 0x000ea2000c1e1b00 */
[----:B------:R-:W-:-:S04]  /*05a0*/  IMAD.WIDE R18, R10, 0x8, R14 ;  /* 0x000000080a127825 */ /* 0x000fc800078e020e */
[C---:B------:R-:W-:Y:S01]  /*05b0*/  IMAD.WIDE R8, R7.reuse, 0x8, R4 ;  /* 0x0000000807087825 */ /* 0x040fe200078e0204 */
[----:B--2---:R1:W-:Y:S04]  /*05c0*/  STG.E.64 desc[UR10][R18.64], R16 ;  /* 0x0000001012007986 */ /* 0x0043e8000c101b0a */
[----:B------:R-:W2:Y:S01]  /*05d0*/  LDG.E.64 R20, desc[UR10][R8.64] ;  /* 0x0000000a08147981 */ /* 0x000ea2000c1e1b00 */
[----:B0-----:R-:W-:-:S04]  /*05e0*/  IMAD.WIDE R22, R7, 0x8, R22 ;  /* 0x0000000807167825 */ /* 0x001fc800078e0216 */
[----:B------:R-:W-:Y:S01]  /*05f0*/  IMAD.WIDE R24, R2, 0x8, R22 ;  /* 0x0000000802187825 */ /* 0x000fe200078e0216 */
[----:B--2---:R0:W-:Y:S04]  /*0600*/  STG.E.64 desc[UR10][R22.64], R20 ;  /* 0x0000001416007986 */ /* 0x0041e8000c101b0a */
[----:B------:R-:W2:Y:S01]  /*0610*/  LDG.E.64 R26, desc[UR10][R24.64] ;  /* 0x0000000a181a7981 */ /* 0x000ea2000c1e1b00 */
[----:B------:R-:W-:-:S04]  /*0620*/  IMAD.WIDE R28, R10, 0x8, R24 ;  /* 0x000000080a1c7825 */ /* 0x000fc800078e0218 */
[----:B------:R-:W-:-:S04]  /*0630*/  IMAD.WIDE R4, R7, 0x8, R8 ;  /* 0x0000000807047825 */ /* 0x000fc800078e0208 */
[----:B------:R-:W-:Y:S01]  /*0640*/  IMAD.WIDE R14, R7, 0x8, R22 ;  /* 0x00000008070e7825 */ /* 0x000fe200078e0216 */
[----:B--2---:R2:W-:Y:S04]  /*0650*/  STG.E.64 desc[UR10][R28.64], R26 ;  /* 0x0000001a1c007986 */ /* 0x0045e8000c101b0a */
[----:B------:R-:W3:Y:S01]  /*0660*/  LDG.E.64 R12, desc[UR10][R4.64] ;  /* 0x0000000a040c7981 */ /* 0x000ee2000c1e1b00 */
[----:B-1----:R-:W-:-:S03]  /*0670*/  IMAD.WIDE R16, R2, 0x8, R14 ;  /* 0x0000000802107825 */ /* 0x002fc600078e020e */
[----:B---3--:R3:W-:Y:S04]  /*0680*/  STG.E.64 desc[UR10][R14.64], R12 ;  /* 0x0000000c0e007986 */ /* 0x0087e8000c101b0a */
[----:B------:R-:W4:Y:S01]  /*0690*/  LDG.E.64 R8, desc[UR10][R16.64] ;  /* 0x0000000a10087981 */ /* 0x000f22000c1e1b00 */
[----:B------:R-:W-:-:S04]  /*06a0*/  IMAD.WIDE R18, R10, 0x8, R16 ;  /* 0x000000080a127825 */ /* 0x000fc800078e0210 */
[----:B0-----:R-:W-:-:S04]  /*06b0*/  IMAD.WIDE R20, R7, 0x8, R4 ;  /* 0x0000000807147825 */ /* 0x001fc800078e0204 */
[----:B------:R-:W-:Y:S01]  /*06c0*/  IMAD.WIDE R22, R7, 0x8, R14 ;  /* 0x0000000807167825 */ /* 0x000fe200078e020e */
[----:B----4-:R3:W-:Y:S04]  /*06d0*/  STG.E.64 desc[UR10][R18.64], R8 ;  /* 0x0000000812007986 */ /* 0x0107e8000c101b0a */
[----:B------:R-:W4:Y:S01]  /*06e0*/  LDG.E.64 R20, desc[UR10][R20.64] ;  /* 0x0000000a14147981 */ /* 0x000f22000c1e1b00 */
[----:B------:R-:W-:-:S03]  /*06f0*/  IMAD.WIDE R24, R2, 0x8, R22 ;  /* 0x0000000802187825 */ /* 0x000fc600078e0216 */
[----:B----4-:R3:W-:Y:S04]  /*0700*/  STG.E.64 desc[UR10][R22.64], R20 ;  /* 0x0000001416007986 */ /* 0x0107e8000c101b0a */
[----:B------:R-:W4:Y:S01]  /*0710*/  LDG.E.64 R4, desc[UR10][R24.64] ;  /* 0x0000000a18047981 */ /* 0x000f22000c1e1b00 */
[----:B--2---:R-:W-:-:S04]  /*0720*/  IMAD.WIDE R26, R10, 0x8, R24 ;  /* 0x000000080a1a7825 */ /* 0x004fc800078e0218 */
[----:B------:R-:W-:-:S05]  /*0730*/  IMAD R11, R7, 0x4, R11 ;  /* 0x00000004070b7824 */ /* 0x000fca00078e020b */
[----:B------:R-:W-:Y:S01]  /*0740*/  ISETP.GE.AND P0, PT, R11, R6, PT ;  /* 0x000000060b00720c */ /* 0x000fe20003f06270 */
[----:B----4-:R3:W-:-:S12]  /*0750*/  STG.E.64 desc[UR10][R26.64], R4 ;  /* 0x000000041a007986 */ /* 0x0107d8000c101b0a */
[----:B------:R-:W-:Y:S05]  /*0760*/  @!P0 BRA `(.L_x_6) ;  /* 0xfffffffc006c8947 */ /* 0x000fea000383ffff */
.L_x_1:
[----:B------:R-:W-:Y:S05]  /*0770*/  BSYNC.RECONVERGENT B0 ;  /* 0x0000000000007941 */ /* 0x000fea0003800200 */
.L_x_0:
[----:B-1-3--:R-:W-:Y:S01]  /*0780*/  VIADD R4, R0, 0x1 ;  /* 0x0000000100047836 */ /* 0x00afe20000000000 */
[----:B------:R-:W-:-:S03]  /*0790*/  IADD3 R3, PT, PT, R3, -0x1, RZ ;  /* 0xffffffff03037810 */ /* 0x000fc60007ffe0ff */
[----:B------:R-:W-:-:S05]  /*07a0*/  VIADD R6, R4, UR8 ;  /* 0x0000000804067c36 */ /* 0x000fca0008000000 */
[----:B------:R-:W-:-:S13]  /*07b0*/  ISETP.GE.AND P0, PT, R6, R3, PT ;  /* 0x000000030600720c */ /* 0x000fda0003f06270 */
[----:B------:R-:W-:Y:S05]  /*07c0*/  @P0 EXIT ;  /* 0x000000000000094d */ /* 0x000fea0003800000 */
[----:B------:R-:W1:Y:S01]  /*07d0*/  I2F.U32.RP R8, UR9 ;  /* 0x0000000900087d06 */ /* 0x000e620008209000 */
[----:B------:R-:W-:Y:S01]  /*07e0*/  UIADD3 UR4, UPT, UPT, UR4, UR6, URZ ;  /* 0x0000000604047290 */ /* 0x000fe2000fffe0ff */
[----:B------:R-:W-:Y:S01]  /*07f0*/  IMAD R9, RZ, RZ, -UR9 ;  /* 0x80000009ff097e24 */ /* 0x000fe2000f8e02ff */
[----:B------:R-:W-:Y:S01]  /*0800*/  ISETP.NE.U32.AND P3, PT, RZ, UR9, PT ;  /* 0x00000009ff007c0c */ /* 0x000fe2000bf65070 */
[----:B------:R-:W-:Y:S01]  /*0810*/  BSSY.RECONVERGENT B0, `(.L_x_7) ;  /* 0x0000036000007945 */ /* 0x000fe20003800200 */
[----:B------:R-:W-:Y:S01]  /*0820*/  UIMAD UR4, UR5, UR4, URZ ;  /* 0x00000004050472a4 */ /* 0x000fe2000f8e02ff */
[----:B0-----:R-:W-:-:S03]  /*0830*/  MOV R23, R6 ;  /* 0x0000000600177202 */ /* 0x001fc60000000f00 */
[----:B------:R-:W-:Y:S02]  /*0840*/  ULOP3.LUT UR5, URZ, UR4, URZ, 0x33, !UPT ;  /* 0x00000004ff057292 */ /* 0x000fe4000f8e33ff */
[----:B------:R-:W-:Y:S01]  /*0850*/  VIADDMNMX.U32 R7, R4, UR4, R3, !PT ;  /* 0x0000000404077c46 */ /* 0x000fe2000f800003 */
[----:B------:R-:W-:Y:S01]  /*0860*/  IMAD.MOV.U32 R4, RZ, RZ, RZ ;  /* 0x000000ffff047224 */ /* 0x000fe200078e00ff */
[----:B-1----:R-:W0:Y:S02]  /*0870*/  MUFU.RCP R8, R8 ;  /* 0x0000000800087308 */ /* 0x002e240000001000 */
[----:B------:R-:W-:-:S04]  /*0880*/  IADD3 R7, PT, PT, -R0, UR5, R7 ;  /* 0x0000000500077c10 */ /* 0x000fc8000fffe107 */
[C---:B------:R-:W-:Y:S01]  /*0890*/  ISETP.NE.AND P0, PT, R7.reuse, RZ, PT ;  /* 0x000000ff0700720c */ /* 0x040fe20003f05270 */
[----:B------:R-:W1:Y:S01]  /*08a0*/  LDCU.64 UR4, c[0x0][0x380] ;  /* 0x00007000ff0477ac */ /* 0x000e620008000a00 */
[----:B0-----:R-:W-:Y:S02]  /*08b0*/  IADD3 R5, PT, PT, R8, 0xffffffe, RZ ;  /* 0x0ffffffe08057810 */ /* 0x001fe40007ffe0ff */
[----:B------:R-:W-:-:S09]  /*08c0*/  IADD3 R8, PT, PT, R7, -0x1, RZ ;  /* 0xffffffff07087810 */ /* 0x000fd20007ffe0ff */
[----:B------:R-:W-:Y:S01]  /*08d0*/  @!P0 IADD3 R8, PT, PT, R7, RZ, RZ ;  /* 0x000000ff07088210 */ /* 0x000fe20007ffe0ff */
[----:B------:R-:W0:Y:S02]  /*08e0*/  F2I.FTZ.U32.TRUNC.NTZ R5, R5 ;  /* 0x0000000500057305 */ /* 0x000e24000021f000 */
[----:B0-----:R-:W-:-:S04]  /*08f0*/  IMAD R9, R9, R5, RZ ;  /* 0x0000000509097224 */ /* 0x001fc800078e02ff */
[----:B------:R-:W-:Y:S01]  /*0900*/  IMAD.HI.U32 R9, R5, R9, R4 ;  /* 0x0000000905097227 */ /* 0x000fe200078e0004 */
[----:B------:R-:W-:-:S05]  /*0910*/  SEL R4, RZ, 0x1, !P0 ;  /* 0x00000001ff047807 */ /* 0x000fca0004000000 */
[----:B------:R-:W-:-:S04]  /*0920*/  IMAD.HI.U32 R9, R9, R8, RZ ;  /* 0x0000000809097227 */ /* 0x000fc800078e00ff */
[----:B------:R-:W-:-:S04]  /*0930*/  IMAD.MOV R5, RZ, RZ, -R9 ;  /* 0x000000ffff057224 */ /* 0x000fc800078e0a09 */
[----:B------:R-:W-:-:S05]  /*0940*/  IMAD R8, R5, UR9, R8 ;  /* 0x0000000905087c24 */ /* 0x000fca000f8e0208 */
[----:B------:R-:W-:-:S13]  /*0950*/  ISETP.GE.U32.AND P1, PT, R8, UR9, PT ;  /* 0x0000000908007c0c */ /* 0x000fda000bf26070 */
[----:B------:R-:W-:Y:S01]  /*0960*/  @P1 IADD3 R8, PT, PT, R8, -UR9, RZ ;  /* 0x8000000908081c10 */ /* 0x000fe2000fffe0ff */
[----:B------:R-:W-:-:S03]  /*0970*/  @P1 VIADD R9, R9, 0x1 ;  /* 0x0000000109091836 */ /* 0x000fc60000000000 */
[----:B------:R-:W-:-:S13]  /*0980*/  ISETP.GE.U32.AND P2, PT, R8, UR9, PT ;  /* 0x0000000908007c0c */ /* 0x000fda000bf46070 */
[----:B------:R-:W-:Y:S02]  /*0990*/  @P2 IADD3 R9, PT, PT, R9, 0x1, RZ ;  /* 0x0000000109092810 */ /* 0x000fe40007ffe0ff */
[----:B------:R-:W-:-:S05]  /*09a0*/  @!P3 LOP3.LUT R9, RZ, UR9, RZ, 0x33, !PT ;  /* 0x00000009ff09bc12 */ /* 0x000fca000f8e33ff */
[----:B------:R-:W-:-:S05]  /*09b0*/  IMAD.IADD R15, R4, 0x1, R9 ;  /* 0x00000001040f7824 */ /* 0x000fca00078e0209 */
[----:B------:R-:W-:-:S04]  /*09c0*/  LOP3.LUT R4, R15, 0x3, RZ, 0xc0, !PT ;  /* 0x000000030f047812 */ /* 0x000fc800078ec0ff */
[----:B------:R-:W-:-:S13]  /*09d0*/  ISETP.NE.AND P0, PT, R4, 0x3, PT ;  /* 0x000000030400780c */ /* 0x000fda0003f05270 */
[----:B-1----:R-:W-:Y:S05]  /*09e0*/  @!P0 BRA `(.L_x_8) ;  /* 0x0000000000608947 */ /* 0x002fea0003800000 */
[----:B------:R-:W0:Y:S01]  /*09f0*/  LDC.64 R4, c[0x0][0x380] ;  /* 0x0000e000ff047b82 */ /* 0x000e220000000a00 */
[----:B------:R-:W-:Y:S01]  /*0a00*/  VIADD R6, R15, 0x1 ;  /* 0x000000010f067836 */ /* 0x000fe20000000000 */
[----:B------:R-:W-:Y:S01]  /*0a10*/  BSSY.RECONVERGENT B1, `(.L_x_9) ;  /* 0x0000014000017945 */ /* 0x000fe20003800200 */
[----:B------:R-:W-:Y:S01]  /*0a20*/  IADD3 R0, PT, PT, R0, UR8, RZ ;  /* 0x0000000800007c10 */ /* 0x000fe2000fffe0ff */
[----:B------:R-:W-:Y:S02]  /*0a30*/  IMAD R23, R23, R2, RZ ;  /* 0x0000000217177224 */ /* 0x000fe400078e02ff */
[----:B------:R-:W-:-:S05]  /*0a40*/  LOP3.LUT R6, R6, 0x3, RZ, 0xc0, !PT ;  /* 0x0000000306067812 */ /* 0x000fca00078ec0ff */
[----:B------:R-:W-:-:S07]  /*0a50*/  IMAD.MOV R14, RZ, RZ, -R6 ;  /* 0x000000ffff0e7224 */ /* 0x000fce00078e0a06 */
.L_x_10:
[----:B-1----:R-:W-:Y:S01]  /*0a60*/  SHF.R.S32.HI R7, RZ, 0x1f, R23 ;  /* 0x0000001fff077819 */ /* 0x002fe20000011417 */
[C---:B0-----:R-:W-:Y:S01]  /*0a70*/  IMAD.WIDE R10, R23.reuse, 0x8, R4 ;  /* 0x00000008170a7825 */ /* 0x041fe200078e0204 */
[----:B------:R-:W-:-:S04]  /*0a80*/  IADD3 R8, P0, PT, R23, R2, RZ ;  /* 0x0000000217087210 */ /* 0x000fc80007f1e0ff */
[----:B------:R-:W-:Y:S01]  /*0a90*/  LEA.HI.X.SX32 R7, R2, R7, 0x1, P0 ;  /* 0x0000000702077211 */ /* 0x000fe200000f0eff */
[----:B------:R-:W2:Y:S01]  /*0aa0*/  LDG.E.64 R12, desc[UR10][R10.64+0x8] ;  /* 0x0000080a0a0c7981 */ /* 0x000ea2000c1e1b00 */
[----:B------:R-:W-:-:S04]  /*0ab0*/  LEA R6, P0, R8, UR4, 0x3 ;  /* 0x0000000408067c11 */ /* 0x000fc8000f8018ff */
[----:B------:R-:W-:-:S05]  /*0ac0*/  LEA.HI.X R7, R8, UR5, R7, 0x3, P0 ;  /* 0x0000000508077c11 */ /* 0x000fca00080f1c07 */
[----:B------:R-:W3:Y:S01]  /*0ad0*/  LDG.E.64 R8, desc[UR10][R6.64+-0x10] ;  /* 0xfffff00a06087981 */ /* 0x000ee2000c1e1b00 */
[----:B------:R-:W-:-:S04]  /*0ae0*/  IADD3 R14, PT, PT, R14, 0x1, RZ ;  /* 0x000000010e0e7810 */ /* 0x000fc80007ffe0ff */
[----:B------:R-:W-:Y:S01]  /*0af0*/  ISETP.NE.AND P0, PT, R14, RZ, PT ;  /* 0x000000ff0e00720c */ /* 0x000fe20003f05270 */
[----:B------:R-:W-:Y:S02]  /*0b00*/  VIADD R0, R0, UR9 ;  /* 0x0000000900007c36 */ /* 0x000fe40008000000 */
[----:B------:R-:W-:Y:S01]  /*0b10*/  IMAD R23, R2, UR9, R23 ;  /* 0x0000000902177c24 */ /* 0x000fe2000f8e0217 */
[----:B---3--:R1:W-:Y:S04]  /*0b20*/  STG.E.64 desc[UR10][R10.64], R8 ;  /* 0x000000080a007986 */ /* 0x0083e8000c101b0a */
[----:B--2---:R1:W-:Y:S05]  /*0b30*/  STG.E.64 desc[UR10][R6.64+-0x8], R12 ;  /* 0xfffff80c06007986 */ /* 0x0043ea000c101b0a */
[----:B------:R-:W-:Y:S05]  /*0b40*/  @P0 BRA `(.L_x_10) ;  /* 0xfffffffc00c40947 */ /* 0x000fea000383ffff */
[----:B------:R-:W-:Y:S05]  /*0b50*/  BSYNC.RECONVERGENT B1 ;  /* 0x0000000000017941 */ /* 0x000fea0003800200 */
.L_x_9:
[----:B------:R-:W-:-:S07]  /*0b60*/  IADD3 R23, PT, PT, R0, 0x1, RZ ;  /* 0x0000000100177810 */ /* 0x000fce0007ffe0ff */
.L_x_8:
[----:B------:R-:W-:Y:S05]  /*0b70*/  BSYNC.RECONVERGENT B0 ;  /* 0x0000000000007941 */ /* 0x000fea0003800200 */
.L_x_7:
[----:B------:R-:W-:-:S13]  /*0b80*/  ISETP.GE.U32.AND P0, PT, R15, 0x3, PT ;  /* 0x000000030f00780c */ /* 0x000fda0003f06070 */
[----:B------:R-:W-:Y:S05]  /*0b90*/  @!P0 EXIT ;  /* 0x000000000000894d */ /* 0x000fea0003800000 */
[----:B------:R-:W0:Y:S01]  /*0ba0*/  LDC.64 R4, c[0x0][0x380] ;  /* 0x0000e000ff047b82 */ /* 0x000e220000000a00 */
[----:B------:R-:W-:Y:S01]  /*0bb0*/  SHF.R.S32.HI R0, RZ, 0x1f, R2 ;  /* 0x0000001fff007819 */ /* 0x000fe20000011402 */
[----:B------:R-:W2:Y:S06]  /*0bc0*/  LDCU.64 UR4, c[0x0][0x380] ;  /* 0x00007000ff0477ac */ /* 0x000eac0008000a00 */
.L_x_11:
[----:B---3--:R-:W-:-:S05]  /*0bd0*/  IMAD R17, R23, R2, RZ ;  /* 0x0000000217117224 */ /* 0x008fca00078e02ff */
[----:B-1----:R-:W-:-:S04]  /*0be0*/  IADD3 R6, P0, PT, R17, R2, RZ ;  /* 0x0000000211067210 */ /* 0x002fc80007f1e0ff */
[C---:B------:R-:W-:Y:S01]  /*0bf0*/  LEA.HI.X.SX32 R7, R17.reuse, R0, 0x1, P0 ;  /* 0x0000000011077211 */ /* 0x040fe200000f0eff */
[----:B0-----:R-:W-:Y:S01]  /*0c00*/  IMAD.WIDE R16, R17, 0x8, R4 ;  /* 0x0000000811107825 */ /* 0x001fe200078e0204 */
[----:B--2---:R-:W-:-:S04]  /*0c10*/  LEA R12, P0, R6, UR4, 0x3 ;  /* 0x00000004060c7c11 */ /* 0x004fc8000f8018ff */
[----:B------:R-:W-:Y:S01]  /*0c20*/  LEA.HI.X R13, R6, UR5, R7, 0x3, P0 ;  /* 0x00000005060d7c11 */ /* 0x000fe200080f1c07 */
[----:B------:R-:W2:Y:S04]  /*0c30*/  LDG.E.64 R14, desc[UR10][R16.64+0x8] ;  /* 0x0000080a100e7981 */ /* 0x000ea8000c1e1b00 */
[----:B------:R-:W3:Y:S01]  /*0c40*/  LDG.E.64 R10, desc[UR10][R12.64+-0x10] ;  /* 0xfffff00a0c0a7981 */ /* 0x000ee2000c1e1b00 */
[----:B------:R-:W-:-:S04]  /*0c50*/  VIADD R9, R23, UR9 ;  /* 0x0000000917097c36 */ /* 0x000fc80008000000 */
[----:B------:R-:W-:-:S05]  /*0c60*/  IMAD R19, R9, R2, RZ ;  /* 0x0000000209137224 */ /* 0x000fca00078e02ff */
[----:B------:R-:W-:-:S04]  /*0c70*/  IADD3 R7, P0, PT, R19, R2, RZ ;  /* 0x0000000213077210 */ /* 0x000fc80007f1e0ff */
[----:B------:R-:W-:Y:S02]  /*0c80*/  LEA.HI.X.SX32 R8, R19, R0, 0x1, P0 ;  /* 0x0000000013087211 */ /* 0x000fe400000f0eff */
[----:B------:R-:W-:Y:S01]  /*0c90*/  LEA R6, P0, R7, UR4, 0x3 ;  /* 0x0000000407067c11 */ /* 0x000fe2000f8018ff */
[----:B------:R-:W-:-:S03]  /*0ca0*/  IMAD.WIDE R18, R19, 0x8, R4 ;  /* 0x0000000813127825 */ /* 0x000fc600078e0204 */
[----:B------:R-:W-:Y:S01]  /*0cb0*/  LEA.HI.X R7, R7, UR5, R8, 0x3, P0 ;  /* 0x0000000507077c11 */ /* 0x000fe200080f1c08 */
[----:B---3--:R0:W-:Y:S04]  /*0cc0*/  STG.E.64 desc[UR10][R16.64], R10 ;  /* 0x0000000a10007986 */ /* 0x0081e8000c101b0a */
[----:B--2---:R1:W-:Y:S04]  /*0cd0*/  STG.E.64 desc[UR10][R12.64+-0x8], R14 ;  /* 0xfffff80e0c007986 */ /* 0x0043e8000c101b0a */
[----:B------:R-:W2:Y:S04]  /*0ce0*/  LDG.E.64 R22, desc[UR10][R6.64+-0x10] ;  /* 0xfffff00a06167981 */ /* 0x000ea8000c1e1b00 */
[----:B------:R-:W3:Y:S01]  /*0cf0*/  LDG.E.64 R20, desc[UR10][R18.64+0x8] ;  /* 0x0000080a12147981 */ /* 0x000ee2000c1e1b00 */
[----:B------:R-:W-:-:S05]  /*0d00*/  IADD3 R25, PT, PT, R9, UR9, RZ ;  /* 0x0000000909197c10 */ /* 0x000fca000fffe0ff */
[----:B------:R-:W-:-:S05]  /*0d10*/  IMAD R27, R25, R2, RZ ;  /* 0x00000002191b7224 */ /* 0x000fca00078e02ff */
[----:B------:R-:W-:-:S04]  /*0d20*/  IADD3 R9, P0, PT, R27, R2, RZ ;  /* 0x000000021b097210 */ /* 0x000fc80007f1e0ff */
[----:B------:R-:W-:Y:S02]  /*0d30*/  LEA.HI.X.SX32 R24, R27, R0, 0x1, P0 ;  /* 0x000000001b187211 */ /* 0x000fe400000f0eff */
[----:B------:R-:W-:Y:S01]  /*0d40*/  LEA R8, P0, R9, UR4, 0x3 ;  /* 0x0000000409087c11 */ /* 0x000fe2000f8018ff */
[----:B0-----:R-:W-:-:S03]  /*0d50*/  IMAD.WIDE R10, R27, 0x8, R4 ;  /* 0x000000081b0a7825 */ /* 0x001fc600078e0204 */
[----:B------:R-:W-:Y:S01]  /*0d60*/  LEA.HI.X R9, R9, UR5, R24, 0x3, P0 ;  /* 0x0000000509097c11 */ /* 0x000fe200080f1c18 */
[----:B--2---:R0:W-:Y:S04]  /*0d70*/  STG.E.64 desc[UR10][R18.64], R22 ;  /* 0x0000001612007986 */ /* 0x0041e8000c101b0a */
[----:B---3--:R2:W-:Y:S04]  /*0d80*/  STG.E.64 desc[UR10][R6.64+-0x8], R20 ;  /* 0xfffff81406007986 */ /* 0x0085e8000c101b0a */
[----:B------:R-:W3:Y:S04]  /*0d90*/  LDG.E.64 R16, desc[UR10][R8.64+-0x10] ;  /* 0xfffff00a08107981 */ /* 0x000ee8000c1e1b00 */
[----:B-1----:R-:W4:Y:S01]  /*0da0*/  LDG.E.64 R14, desc[UR10][R10.64+0x8] ;  /* 0x0000080a0a0e7981 */ /* 0x002f22000c1e1b00 */
[----:B------:R-:W-:-:S04]  /*0db0*/  VIADD R25, R25, UR9 ;  /* 0x0000000919197c36 */ /* 0x000fc80008000000 */
[----:B------:R-:W-:-:S05]  /*0dc0*/  IMAD R27, R25, R2, RZ ;  /* 0x00000002191b7224 */ /* 0x000fca00078e02ff */
[----:B------:R-:W-:-:S04]  /*0dd0*/  IADD3 R13, P0, PT, R27, R2, RZ ;  /* 0x000000021b0d7210 */ /* 0x000fc80007f1e0ff */
[----:B------:R-:W-:Y:S02]  /*0de0*/  LEA.HI.X.SX32 R24, R27, R0, 0x1, P0 ;  /* 0x000000001b187211 */ /* 0x000fe400000f0eff */
[----:B------:R-:W-:Y:S01]  /*0df0*/  LEA R12, P0, R13, UR4, 0x3 ;  /* 0x000000040d0c7c11 */ /* 0x000fe2000f8018ff */
[----:B0-----:R-:W-:-:S03]  /*0e00*/  IMAD.WIDE R18, R27, 0x8, R4 ;  /* 0x000000081b127825 */ /* 0x001fc600078e0204 */
[----:B------:R-:W-:Y:S01]  /*0e10*/  LEA.HI.X R13, R13, UR5, R24, 0x3, P0 ;  /* 0x000000050d0d7c11 */ /* 0x000fe200080f1c18 */
[----:B---3--:R3:W-:Y:S04]  /*0e20*/  STG.E.64 desc[UR10][R10.64], R16 ;  /* 0x000000100a007986 */ /* 0x0087e8000c101b0a */
[----:B----4-:R3:W-:Y:S04]  /*0e30*/  STG.E.64 desc[UR10][R8.64+-0x8], R14 ;  /* 0xfffff80e08007986 */ /* 0x0107e8000c101b0a */
[----:B--2---:R-:W2:Y:S04]  /*0e40*/  LDG.E.64 R6, desc[UR10][R12.64+-0x10] ;  /* 0xfffff00a0c067981 */ /* 0x004ea8000c1e1b00 */
[----:B------:R-:W4:Y:S01]  /*0e50*/  LDG.E.64 R20, desc[UR10][R18.64+0x8] ;  /* 0x0000080a12147981 */ /* 0x000f22000c1e1b00 */
[----:B------:R-:W-:-:S04]  /*0e60*/  IADD3 R23, PT, PT, R25, UR9, RZ ;  /* 0x0000000919177c10 */ /* 0x000fc8000fffe0ff */
[----:B------:R-:W-:Y:S01]  /*0e70*/  ISETP.GE.AND P0, PT, R23, R3, PT ;  /* 0x000000031700720c */ /* 0x000fe20003f06270 */
[----:B--2---:R3:W-:Y:S04]  /*0e80*/  STG.E.64 desc[UR10][R18.64], R6 ;  /* 0x0000000612007986 */ /* 0x0047e8000c101b0a */
[----:B----4-:R3:W-:Y:S08]  /*0e90*/  STG.E.64 desc[UR10][R12.64+-0x8], R20 ;  /* 0xfffff8140c007986 */ /* 0x0107f0000c101b0a */
[----:B------:R-:W-:Y:S05]  /*0ea0*/  @!P0 BRA `(.L_x_11) ;  /* 0xfffffffc00488947 */ /* 0x000fea000383ffff */
[----:B------:R-:W-:Y:S05]  /*0eb0*/  EXIT ;  /* 0x000000000000794d */ /* 0x000fea0003800000 */
.L_x_12:
[----:B------:R-:W-:-:S00]  /*0ec0*/  BRA `(.L_x_12) ;  /* 0xfffffffc00fc7947 */ /* 0x000fc0000383ffff */
[----:B------:R-:W-:-:S00]  /*0ed0*/  NOP ;  /* 0x0000000000007918 */ /* 0x000fc00000000000 */
        /* <DEDUP_REMOVED lines=10> */
.L_x_20:


//--------------------- .text._Z6solverPdS_iiS_   --------------------------
	.section	.text._Z6solverPdS_iiS_,"ax",@progbits
	.align	128
        .global         _Z6solverPdS_iiS_
        .type           _Z6solverPdS_iiS_,@function
        .size           _Z6solverPdS_iiS_,(.L_x_21 - _Z6solverPdS_iiS_)
        .other          _Z6solverPdS_iiS_,@"STO_CUDA_ENTRY STV_DEFAULT"
_Z6solverPdS_iiS_:
.text._Z6solverPdS_iiS_:
[----:B------:R-:W-:Y:S01]  /*0000*/  LDC R1, c[0x0][0x37c] ;  /* 0x0000df00ff017b82 */ /* 0x000fe20000000800 */
[----:B------:R-:W0:Y:S01]  /*0010*/  S2R R3, SR_TID.Y ;  /* 0x0000000000037919 */ /* 0x000e220000002200 */
[----:B------:R-:W1:Y:S06]  /*0020*/  LDCU UR6, c[0x0][0x360] ;  /* 0x00006c00ff0677ac */ /* 0x000e6c0008000800 */
[----:B------:R-:W0:Y:S01]  /*0030*/  S2UR UR5, SR_CTAID.Y ;  /* 0x00000000000579c3 */ /* 0x000e220000002600 */
[----:B------:R-:W2:Y:S07]  /*0040*/  LDCU UR4, c[0x0][0x394] ;  /* 0x00007280ff0477ac */ /* 0x000eae0008000800 */
[----:B------:R-:W0:Y:S08]  /*0050*/  LDC R0, c[0x0][0x364] ;  /* 0x0000d900ff007b82 */ /* 0x000e300000000800 */
[----:B------:R-:W3:Y:S01]  /*0060*/  LDC R2, c[0x0][0x370] ;  /* 0x0000dc00ff027b82 */ /* 0x000ee20000000800 */
[----:B--2---:R-:W-:Y:S01]  /*0070*/  UIADD3 UR4, UPT, UPT, UR4, -0x1, URZ ;  /* 0xffffffff04047890 */ /* 0x004fe2000fffe0ff */
[----:B0-----:R-:W-:-:S05]  /*0080*/  IMAD R0, R0, UR5, R3 ;  /* 0x0000000500007c24 */ /* 0x001fca000f8e0203 */
[----:B------:R-:W-:-:S04]  /*0090*/  IADD3 R4, PT, PT, R0, 0x1, RZ ;  /* 0x0000000100047810 */ /* 0x000fc80007ffe0ff */
[----:B------:R-:W-:-:S13]  /*00a0*/  ISETP.GE.AND P0, PT, R4, UR4, PT ;  /* 0x0000000404007c0c */ /* 0x000fda000bf06270 */
[----:B-1-3--:R-:W-:Y:S05]  /*00b0*/  @P0 EXIT ;  /* 0x000000000000094d */ /* 0x00afea0003800000 */
[----:B------:R-:W0:Y:S01]  /*00c0*/  S2R R10, SR_CTAID.X ;  /* 0x00000000000a7919 */ /* 0x000e220000002500 */
[----:B------:R-:W-:Y:S01]  /*00d0*/  IMAD R0, R2, UR6, RZ ;  /* 0x0000000602007c24 */ /* 0x000fe2000f8e02ff */
[----:B------:R-:W1:Y:S01]  /*00e0*/  LDCU UR5, c[0x0][0x390] ;  /* 0x00007200ff0577ac */ /* 0x000e620008000800 */
[----:B------:R-:W2:Y:S02]  /*00f0*/  S2R R9, SR_TID.X ;  /* 0x0000000000097919 */ /* 0x000ea40000002100 */
[----:B------:R-:W3:Y:S01]  /*0100*/  I2F.U32.RP R8, R0 ;  /* 0x0000000000087306 */ /* 0x000ee20000209000 */
[----:B------:R-:W-:Y:S01]  /*0110*/  ISETP.NE.U32.AND P3, PT, R0, RZ, PT ;  /* 0x000000ff0000720c */ /* 0x000fe20003f65070 */
[----:B------:R-:W4:Y:S06]  /*0120*/  LDCU.64 UR8, c[0x0][0x358] ;  /* 0x00006b00ff0877ac */ /* 0x000f2c0008000a00 */
[----:B---3--:R-:W3:Y:S01]  /*0130*/  MUFU.RCP R8, R8 ;  /* 0x0000000800087308 */ /* 0x008ee20000001000 */
[----:B-1----:R-:W-:Y:S01]  /*0140*/  UIADD3 UR5, UPT, UPT, UR5, -0x1, URZ ;  /* 0xffffffff05057890 */ /* 0x002fe2000fffe0ff */
[----:B0-----:R-:W-:-:S02]  /*0150*/  IADD3 R2, PT, PT, R2, R10, RZ ;  /* 0x0000000a02027210 */ /* 0x001fc40007ffe0ff */
[----:B--2---:R-:W-:-:S03]  /*0160*/  IADD3 R5, PT, PT, R9, 0x1, RZ ;  /* 0x0000000109057810 */ /* 0x004fc60007ffe0ff */
[----:B------:R-:W-:Y:S01]  /*0170*/  IMAD R2, R2, UR6, RZ ;  /* 0x0000000602027c24 */ /* 0x000fe2000f8e02ff */
[----:B---3--:R-:W-:-:S04]  /*0180*/  IADD3 R3, PT, PT, R8, 0xffffffe, RZ ;  /* 0x0ffffffe08037810 */ /* 0x008fc80007ffe0ff */
[-C--:B------:R-:W-:Y:S02]  /*0190*/  VIADDMNMX R6, R5, R2.reuse, UR5, !PT ;  /* 0x0000000505067e46 */ /* 0x080fe4000f800102 */
[----:B------:R-:W-:Y:S01]  /*01a0*/  LOP3.LUT R7, RZ, R2, RZ, 0x33, !PT ;  /* 0x00000002ff077212 */ /* 0x000fe200078e33ff */
[----:B------:R-:W0:Y:S01]  /*01b0*/  F2I.FTZ.U32.TRUNC.NTZ R3, R3 ;  /* 0x0000000300037305 */ /* 0x000e22000021f000 */
[----:B------:R-:W-:Y:S02]  /*01c0*/  HFMA2 R2, -RZ, RZ, 0, 0 ;  /* 0x00000000ff027431 */ /* 0x000fe400000001ff */
[----:B------:R-:W-:Y:S02]  /*01d0*/  IADD3 R6, PT, PT, -R9, R6, R7 ;  /* 0x0000000609067210 */ /* 0x000fe40007ffe107 */
[----:B------:R-:W-:Y:S02]  /*01e0*/  IADD3 R9, PT, PT, RZ, -R0, RZ ;  /* 0x80000000ff097210 */ /* 0x000fe40007ffe0ff */
[----:B------:R-:W-:-:S02]  /*01f0*/  ISETP.NE.AND P0, PT, R6, RZ, PT ;  /* 0x000000ff0600720c */ /* 0x000fc40003f05270 */
[----:B------:R-:W-:Y:S01]  /*0200*/  IADD3 R7, PT, PT, R6, -0x1, RZ ;  /* 0xffffffff06077810 */ /* 0x000fe20007ffe0ff */
[----:B0-----:R-:W-:-:S04]  /*0210*/  IMAD R9, R9, R3, RZ ;  /* 0x0000000309097224 */ /* 0x001fc800078e02ff */
[----:B------:R-:W-:-:S06]  /*0220*/  IMAD.HI.U32 R2, R3, R9, R2 ;  /* 0x0000000903027227 */ /* 0x000fcc00078e0002 */
[----:B------:R-:W-:Y:S01]  /*0230*/  @!P0 IADD3 R7, PT, PT, R6, RZ, RZ ;  /* 0x000000ff06078210 */ /* 0x000fe20007ffe0ff */
[----:B------:R-:W-:-:S04]  /*0240*/  IMAD R3, R10, UR6, R5 ;  /* 0x000000060a037c24 */ /* 0x000fc8000f8e0205 */
[----:B------:R-:W-:Y:S01]  /*0250*/  IMAD.HI.U32 R9, R2, R7, RZ ;  /* 0x0000000702097227 */ /* 0x000fe200078e00ff */
[----:B------:R-:W-:-:S04]  /*0260*/  IADD3 R5, PT, PT, R0, R3, RZ ;  /* 0x0000000300057210 */ /* 0x000fc80007ffe0ff */
[----:B------:R-:W-:Y:S02]  /*0270*/  IADD3 R2, PT, PT, -R9, RZ, RZ ;  /* 0x000000ff09027210 */ /* 0x000fe40007ffe1ff */
[----:B------:R-:W-:-:S03]  /*0280*/  IADD3 R25, PT, PT, R0, R5, RZ ;  /* 0x0000000500197210 */ /* 0x000fc60007ffe0ff */
[----:B------:R-:W-:Y:S01]  /*0290*/  IMAD R7, R0, R2, R7 ;  /* 0x0000000200077224 */ /* 0x000fe200078e0207 */
[----:B------:R-:W-:-:S04]  /*02a0*/  SEL R2, RZ, 0x1, !P0 ;  /* 0x00000001ff027807 */ /* 0x000fc80004000000 */
[----:B------:R-:W-:-:S13]  /*02b0*/  ISETP.GE.U32.AND P1, PT, R7, R0, PT ;  /* 0x000000000700720c */ /* 0x000fda0003f26070 */
[----:B------:R-:W-:Y:S02]  /*02c0*/  @P1 IADD3 R7, PT, PT, -R0, R7, RZ ;  /* 0x0000000700071210 */ /* 0x000fe40007ffe1ff */
[----:B------:R-:W-:Y:S02]  /*02d0*/  @P1 IADD3 R9, PT, PT, R9, 0x1, RZ ;  /* 0x0000000109091810 */ /* 0x000fe40007ffe0ff */
[----:B------:R-:W-:-:S13]  /*02e0*/  ISETP.GE.U32.AND P2, PT, R7, R0, PT ;  /* 0x000000000700720c */ /* 0x000fda0003f46070 */
[----:B------:R-:W-:Y:S02]  /*02f0*/  @P2 IADD3 R9, PT, PT, R9, 0x1, RZ ;  /* 0x0000000109092810 */ /* 0x000fe40007ffe0ff */
[----:B------:R-:W-:-:S04]  /*0300*/  @!P3 LOP3.LUT R9, RZ, R0, RZ, 0x33, !PT ;  /* 0x00000000ff09b212 */ /* 0x000fc800078e33ff */
[----:B----4-:R-:W-:-:S07]  /*0310*/  IADD3 R2, PT, PT, R2, R9, RZ ;  /* 0x0000000902027210 */ /* 0x010fce0007ffe0ff */
.L_x_18:
[----:B------:R-:W-:Y:S01]  /*0320*/  ISETP.GE.AND P0, PT, R3, UR5, PT ;  /* 0x0000000503007c0c */ /* 0x000fe2000bf06270 */
[----:B------:R-:W-:-:S12]  /*0330*/  BSSY.RECONVERGENT B0, `(.L_x_13) ;  /* 0x0000092000007945 */ /* 0x000fd80003800200 */
[----:B------:R-:W-:Y:S05]  /*0340*/  @P0 BRA `(.L_x_14) ;  /* 0x0000000800400947 */ /* 0x000fea0003800000 */
[----:B------:R-:W0:Y:S01]  /*0350*/  LDC R27, c[0x0][0x390] ;  /* 0x0000e400ff1b7b82 */ /* 0x000e220000000800 */
[----:B------:R-:W-:Y:S01]  /*0360*/  LOP3.LUT R22, R2, 0x3, RZ, 0xc0, !PT ;  /* 0x0000000302167812 */ /* 0x000fe200078ec0ff */
[----:B------:R-:W-:Y:S01]  /*0370*/  BSSY.RECONVERGENT B1, `(.L_x_15) ;  /* 0x0000043000017945 */ /* 0x000fe20003800200 */
[----:B------:R-:W-:Y:S02]  /*0380*/  MOV R29, R3 ;  /* 0x00000003001d7202 */ /* 0x000fe40000000f00 */
[----:B------:R-:W-:Y:S01]  /*0390*/  ISETP.NE.AND P0, PT, R22, 0x3, PT ;  /* 0x000000031600780c */ /* 0x000fe20003f05270 */
[----:B0-----:R-:W-:Y:S01]  /*03a0*/  IMAD R24, R4, R27, R27 ;  /* 0x0000001b04187224 */ /* 0x001fe200078e021b */
[----:B------:R-:W-:-:S04]  /*03b0*/  IADD3 R7, PT, PT, -R27, RZ, RZ ;  /* 0x000000ff1b077210 */ /* 0x000fc80007ffe1ff */
[----:B------:R-:W-:-:S07]  /*03c0*/  LEA R24, R7, R24, 0x1 ;  /* 0x0000001807187211 */ /* 0x000fce00078e08ff */
[----:B------:R-:W-:Y:S05]  /*03d0*/  @!P0 BRA `(.L_x_16) ;  /* 0x0000000000f08947 */ /* 0x000fea0003800000 */
[----:B------:R-:W0:Y:S01]  /*03e0*/  LDC.64 R10, c[0x0][0x380] ;  /* 0x0000e000ff0a7b82 */ /* 0x000e220000000a00 */
[----:B------:R-:W-:-:S07]  /*03f0*/  IMAD R23, R4, R27, R3 ;  /* 0x0000001b04177224 */ /* 0x000fce00078e0203 */
[----:B------:R-:W1:Y:S01]  /*0400*/  LDC.64 R12, c[0x0][0x388] ;  /* 0x0000e200ff0c7b82 */ /* 0x000e620000000a00 */
[----:B------:R-:W-:Y:S01]  /*0410*/  IADD3 R15, PT, PT, R3, R24, RZ ;  /* 0x00000018030f7210 */ /* 0x000fe20007ffe0ff */
[----:B0-----:R-:W-:-:S05]  /*0420*/  IMAD.WIDE R8, R23, 0x8, R10 ;  /* 0x0000000817087825 */ /* 0x001fca00078e020a */
[----:B------:R-:W2:Y:S01]  /*0430*/  LDG.E.64 R18, desc[UR8][R8.64+0x8] ;  /* 0x0000080808127981 */ /* 0x000ea2000c1e1b00 */
[----:B------:R-:W-:-:S03]  /*0440*/  IMAD.WIDE R28, R27, 0x8, R8 ;  /* 0x000000081b1c7825 */ /* 0x000fc600078e0208 */
[----:B------:R-:W2:Y:S01]  /*0450*/  LDG.E.64 R16, desc[UR8][R8.64+-0x8] ;  /* 0xfffff80808107981 */ /* 0x000ea2000c1e1b00 */
[----:B------:R-:W-:-:S03]  /*0460*/  IMAD.WIDE R10, R15, 0x8, R10 ;  /* 0x000000080f0a7825 */ /* 0x000fc600078e020a */
[----:B------:R0:W3:Y:S01]  /*0470*/  LDG.E.64 R6, desc[UR8][R28.64] ;  /* 0x000000081c067981 */ /* 0x0000e2000c1e1b00 */
[----:B-1----:R-:W-:-:S03]  /*0480*/  IMAD.WIDE R12, R23, 0x8, R12 ;  /* 0x00000008170c7825 */ /* 0x002fc600078e020c */
[----:B------:R-:W4:Y:S04]  /*0490*/  LDG.E.64 R14, desc[UR8][R10.64] ;  /* 0x000000080a0e7981 */ /* 0x000f28000c1e1b00 */
[----:B------:R-:W5:Y:S01]  /*04a0*/  LDG.E.64 R20, desc[UR8][R12.64] ;  /* 0x000000080c147981 */ /* 0x000f62000c1e1b00 */
[----:B------:R-:W-:Y:S02]  /*04b0*/  ISETP.NE.AND P0, PT, R22, RZ, PT ;  /* 0x000000ff1600720c */ /* 0x000fe40003f05270 */
[----:B0-----:R-:W-:Y:S01]  /*04c0*/  MOV R29, R5 ;  /* 0x00000005001d7202 */ /* 0x001fe20000000f00 */
[----:B--2---:R-:W-:-:S08]  /*04d0*/  DADD R16, R18, R16 ;  /* 0x0000000012107229 */ /* 0x004fd00000000010 */
[----:B---3--:R-:W-:Y:S01]  /*04e0*/  DADD R16, R16, R6 ;  /* 0x0000000010107229 */ /* 0x008fe20000000006 */
[----:B------:R-:W0:Y:S07]  /*04f0*/  LDC.64 R6, c[0x0][0x398] ;  /* 0x0000e600ff067b82 */ /* 0x000e2e0000000a00 */
[----:B----4-:R-:W-:-:S08]  /*0500*/  DADD R14, R16, R14 ;  /* 0x00000000100e7229 */ /* 0x010fd0000000000e */
[----:B-----5:R-:W-:-:S08]  /*0510*/  DADD R14, R20, -R14 ;  /* 0x00000000140e7229 */ /* 0x020fd0000000080e */
[----:B------:R-:W-:Y:S01]  /*0520*/  DMUL R14, R14, -0.25 ;  /* 0xbfd000000e0e7828 */ /* 0x000fe20000000000 */
[----:B0-----:R-:W-:-:S06]  /*0530*/  IMAD.WIDE R6, R23, 0x8, R6 ;  /* 0x0000000817067825 */ /* 0x001fcc00078e0206 */
[----:B------:R0:W-:Y:S01]  /*0540*/  STG.E.64 desc[UR8][R6.64], R14 ;  /* 0x0000000e06007986 */ /* 0x0001e2000c101b08 */
[----:B------:R-:W-:Y:S05]  /*0550*/  @!P0 BRA `(.L_x_16) ;  /* 0x0000000000908947 */ /* 0x000fea0003800000 */
[----:B------:R-:W-:-:S05]  /*0560*/  IMAD.WIDE R8, R0, 0x8, R8 ;  /* 0x0000000800087825 */ /* 0x000fca00078e0208 */
[----:B------:R-:W2:Y:S01]  /*0570*/  LDG.E.64 R20, desc[UR8][R8.64+0x8] ;  /* 0x0000080808147981 */ /* 0x000ea2000c1e1b00 */
[----:B------:R-:W-:-:S03]  /*0580*/  IMAD.WIDE R16, R27, 0x8, R8 ;  /* 0x000000081b107825 */ /* 0x000fc600078e0208 */
[----:B------:R-:W2:Y:S01]  /*0590*/  LDG.E.64 R18, desc[UR8][R8.64+-0x8] ;  /* 0xfffff80808127981 */ /* 0x000ea2000c1e1b00 */
[----:B------:R-:W-:-:S03]  /*05a0*/  IMAD.WIDE R10, R0, 0x8, R10 ;  /* 0x00000008000a7825 */ /* 0x000fc600078e020a */
[----:B------:R-:W3:Y:S01]  /*05b0*/  LDG.E.64 R16, desc[UR8][R16.64] ;  /* 0x0000000810107981 */ /* 0x000ee2000c1e1b00 */
[----:B------:R-:W-:-:S03]  /*05c0*/  IMAD.WIDE R12, R0, 0x8, R12 ;  /* 0x00000008000c7825 */ /* 0x000fc600078e020c */
[----:B0-----:R-:W4:Y:S04]  /*05d0*/  LDG.E.64 R14, desc[UR8][R10.64] ;  /* 0x000000080a0e7981 */ /* 0x001f28000c1e1b00 */
[----:B------:R-:W5:Y:S01]  /*05e0*/  LDG.E.64 R28, desc[UR8][R12.64] ;  /* 0x000000080c1c7981 */ /* 0x000f62000c1e1b00 */
[----:B------:R-:W-:Y:S01]  /*05f0*/  IMAD.WIDE R6, R0, 0x8, R6 ;  /* 0x0000000800067825 */ /* 0x000fe200078e0206 */
[----:B------:R-:W-:Y:S01]  /*0600*/  ISETP.NE.AND P0, PT, R22, 0x1, PT ;  /* 0x000000011600780c */ /* 0x000fe20003f05270 */
[----:B--2---:R-:W-:-:S08]  /*0610*/  DADD R18, R20, R18 ;  /* 0x0000000014127229 */ /* 0x004fd00000000012 */
[----:B---3--:R-:W-:-:S08]  /*0620*/  DADD R16, R18, R16 ;  /* 0x0000000012107229 */ /* 0x008fd00000000010 */
[----:B----4-:R-:W-:-:S08]  /*0630*/  DADD R14, R16, R14 ;  /* 0x00000000100e7229 */ /* 0x010fd0000000000e */
[----:B-----5:R-:W-:Y:S01]  /*0640*/  DADD R14, R28, -R14 ;  /* 0x000000001c0e7229 */ /* 0x020fe2000000080e */
[----:B------:R-:W-:-:S07]  /*0650*/  MOV R29, R25 ;  /* 0x00000019001d7202 */ /* 0x000fce0000000f00 */
[----:B------:R-:W-:-:S07]  /*0660*/  DMUL R14, R14, -0.25 ;  /* 0xbfd000000e0e7828 */ /* 0x000fce0000000000 */
[----:B------:R1:W-:Y:S01]  /*0670*/  STG.E.64 desc[UR8][R6.64], R14 ;  /* 0x0000000e06007986 */ /* 0x0003e2000c101b08 */
[----:B------:R-:W-:Y:S05]  /*0680*/  @!P0 BRA `(.L_x_16) ;  /* 0x0000000000448947 */ /* 0x000fea0003800000 */
[----:B------:R-:W-:-:S05]  /*0690*/  IMAD.WIDE R18, R0, 0x8, R8 ;  /* 0x0000000800127825 */ /* 0x000fca00078e0208 */
[----:B------:R-:W2:Y:S01]  /*06a0*/  LDG.E.64 R16, desc[UR8][R18.64+0x8] ;  /* 0x0000080812107981 */ /* 0x000ea2000c1e1b00 */
[----:B-1----:R-:W-:-:S03]  /*06b0*/  IMAD.WIDE R14, R27, 0x8, R18 ;  /* 0x000000081b0e7825 */ /* 0x002fc600078e0212 */
[----:B------:R-:W2:Y:S01]  /*06c0*/  LDG.E.64 R8, desc[UR8][R18.64+-0x8] ;  /* 0xfffff80812087981 */ /* 0x000ea2000c1e1b00 */
[----:B------:R-:W-:-:S03]  /*06d0*/  IMAD.WIDE R10, R0, 0x8, R10 ;  /* 0x00000008000a7825 */ /* 0x000fc600078e020a */
[----:B------:R-:W3:Y:S01]  /*06e0*/  LDG.E.64 R14, desc[UR8][R14.64] ;  /* 0x000000080e0e7981 */ /* 0x000ee2000c1e1b00 */
[----:B------:R-:W-:-:S03]  /*06f0*/  IMAD.WIDE R12, R0, 0x8, R12 ;  /* 0x00000008000c7825 */ /* 0x000fc600078e020c */
[----:B------:R-:W4:Y:S04]  /*0700*/  LDG.E.64 R10, desc[UR8][R10.64] ;  /* 0x000000080a0a7981 */ /* 0x000f28000c1e1b00 */
[----:B------:R-:W5:Y:S01]  /*0710*/  LDG.E.64 R12, desc[UR8][R12.64] ;  /* 0x000000080c0c7981 */ /* 0x000f62000c1e1b00 */
[C---:B------:R-:W-:Y:S01]  /*0720*/  IMAD.WIDE R6, R0.reuse, 0x8, R6 ;  /* 0x0000000800067825 */ /* 0x040fe200078e0206 */
[----:B------:R-:W-:Y:S01]  /*0730*/  IADD3 R29, PT, PT, R0, R25, RZ ;  /* 0x00000019001d7210 */ /* 0x000fe20007ffe0ff */
[----:B--2---:R-:W-:-:S08]  /*0740*/  DADD R8, R16, R8 ;  /* 0x0000000010087229 */ /* 0x004fd00000000008 */
[----:B---3--:R-:W-:-:S08]  /*0750*/  DADD R8, R8, R14 ;  /* 0x0000000008087229 */ /* 0x008fd0000000000e */
[----:B----4-:R-:W-:-:S08]  /*0760*/  DADD R8, R8, R10 ;  /* 0x0000000008087229 */ /* 0x010fd0000000000a */
[----:B-----5:R-:W-:-:S08]  /*0770*/  DADD R8, R12, -R8 ;  /* 0x000000000c087229 */ /* 0x020fd00000000808 */
[----:B------:R-:W-:-:S07]  /*0780*/  DMUL R8, R8, -0.25 ;  /* 0xbfd0000008087828 */ /* 0x000fce0000000000 */
[----:B------:R2:W-:Y:S04]  /*0790*/  STG.E.64 desc[UR8][R6.64], R8 ;  /* 0x0000000806007986 */ /* 0x0005e8000c101b08 */
.L_x_16:
[----:B------:R-:W-:Y:S05]  /*07a0*/  BSYNC.RECONVERGENT B1 ;  /* 0x0000000000017941 */ /* 0x000fea0003800200 */
.L_x_15:
[----:B------:R-:W-:-:S13]  /*07b0*/  ISETP.GE.U32.AND P0, PT, R2, 0x3, PT ;  /* 0x000000030200780c */ /* 0x000fda0003f06070 */
[----:B------:R-:W-:Y:S05]  /*07c0*/  @!P0 BRA `(.L_x_14) ;  /* 0x0000000400208947 */ /* 0x000fea0003800000 */
.L_x_17:
[----:B------:R-:W2:Y:S01]  /*07d0*/  LDC.64 R16, c[0x0][0x380] ;  /* 0x0000e000ff107b82 */ /* 0x000ea20000000a00 */
[----:B------:R-:W-:-:S07]  /*07e0*/  IMAD R23, R4, R27, R29 ;  /* 0x0000001b04177224 */ /* 0x000fce00078e021d */
[----:B---3--:R-:W3:Y:S01]  /*07f0*/  LDC.64 R20, c[0x0][0x388] ;  /* 0x0000e200ff147b82 */ /* 0x008ee20000000a00 */
[----:B------:R-:W-:Y:S01]  /*0800*/  IADD3 R11, PT, PT, R24, R29, RZ ;  /* 0x0000001d180b7210 */ /* 0x000fe20007ffe0ff */
[----:B--2---:R-:W-:-:S05]  /*0810*/  IMAD.WIDE R8, R23, 0x8, R16 ;  /* 0x0000000817087825 */ /* 0x004fca00078e0210 */
[----:B01----:R-:W2:Y:S01]  /*0820*/  LDG.E.64 R14, desc[UR8][R8.64+0x8] ;  /* 0x00000808080e7981 */ /* 0x003ea2000c1e1b00 */
[----:B------:R-:W-:-:S03]  /*0830*/  IMAD.WIDE R6, R27, 0x8, R8 ;  /* 0x000000081b067825 */ /* 0x000fc600078e0208 */
[----:B------:R0:W2:Y:S01]  /*0840*/  LDG.E.64 R12, desc[UR8][R8.64+-0x8] ;  /* 0xfffff808080c7981 */ /* 0x0000a2000c1e1b00 */
[----:B------:R-:W-:-:S03]  /*0850*/  IMAD.WIDE R16, R11, 0x8, R16 ;  /* 0x000000080b107825 */ /* 0x000fc600078e0210 */
[----:B------:R-:W4:Y:S01]  /*0860*/  LDG.E.64 R6, desc[UR8][R6.64] ;  /* 0x0000000806067981 */ /* 0x000f22000c1e1b00 */
[----:B---3--:R-:W-:-:S03]  /*0870*/  IMAD.WIDE R20, R23, 0x8, R20 ;  /* 0x0000000817147825 */ /* 0x008fc600078e0214 */
[----:B------:R1:W3:Y:S04]  /*0880*/  LDG.E.64 R10, desc[UR8][R16.64] ;  /* 0x00000008100a7981 */ /* 0x0002e8000c1e1b00 */
[----:B------:R5:W3:Y:S01]  /*0890*/  LDG.E.64 R18, desc[UR8][R20.64] ;  /* 0x0000000814127981 */ /* 0x000ae2000c1e1b00 */
[----:B0-----:R-:W-:-:S04]  /*08a0*/  IMAD.WIDE R8, R0, 0x8, R8 ;  /* 0x0000000800087825 */ /* 0x001fc800078e0208 */
[----:B-1----:R-:W-:-:S04]  /*08b0*/  IMAD.WIDE R16, R0, 0x8, R16 ;  /* 0x0000000800107825 */ /* 0x002fc800078e0210 */
[----:B-----5:R-:W-:Y:S01]  /*08c0*/  IMAD.WIDE R20, R0, 0x8, R20 ;  /* 0x0000000800147825 */ /* 0x020fe200078e0214 */
[----:B--2---:R-:W-:-:S08]  /*08d0*/  DADD R12, R14, R12 ;  /* 0x000000000e0c7229 */ /* 0x004fd0000000000c */
[----:B----4-:R-:W-:Y:S01]  /*08e0*/  DADD R12, R12, R6 ;  /* 0x000000000c0c7229 */ /* 0x010fe20000000006 */
[----:B------:R-:W0:Y:S07]  /*08f0*/  LDC.64 R6, c[0x0][0x398] ;  /* 0x0000e600ff067b82 */ /* 0x000e2e0000000a00 */
[----:B---3--:R-:W-:-:S08]  /*0900*/  DADD R10, R12, R10 ;  /* 0x000000000c0a7229 */ /* 0x008fd0000000000a */
[----:B------:R-:W-:-:S08]  /*0910*/  DADD R10, R18, -R10 ;  /* 0x00000000120a7229 */ /* 0x000fd0000000080a */
[----:B------:R-:W-:Y:S01]  /*0920*/  DMUL R10, R10, -0.25 ;  /* 0xbfd000000a0a7828 */ /* 0x000fe20000000000 */
[----:B0-----:R-:W-:-:S06]  /*0930*/  IMAD.WIDE R22, R23, 0x8, R6 ;  /* 0x0000000817167825 */ /* 0x001fcc00078e0206 */
[----:B------:R0:W-:Y:S01]  /*0940*/  STG.E.64 desc[UR8][R22.64], R10 ;  /* 0x0000000a16007986 */ /* 0x0001e2000c101b08 */
[----:B------:R-:W-:-:S03]  /*0950*/  IMAD.WIDE R18, R27, 0x8, R8 ;  /* 0x000000081b127825 */ /* 0x000fc600078e0208 */
[----:B------:R-:W2:Y:S04]  /*0960*/  LDG.E.64 R14, desc[UR8][R8.64+0x8] ;  /* 0x00000808080e7981 */ /* 0x000ea8000c1e1b00 */
[----:B------:R1:W2:Y:S04]  /*0970*/  LDG.E.64 R12, desc[UR8][R8.64+-0x8] ;  /* 0xfffff808080c7981 */ /* 0x0002a8000c1e1b00 */
[----:B------:R-:W3:Y:S04]  /*0980*/  LDG.E.64 R6, desc[UR8][R18.64] ;  /* 0x0000000812067981 */ /* 0x000ee8000c1e1b00 */
[----:B0-----:R0:W4:Y:S04]  /*0990*/  LDG.E.64 R10, desc[UR8][R16.64] ;  /* 0x00000008100a7981 */ /* 0x001128000c1e1b00 */
[----:B------:R5:W4:Y:S01]  /*09a0*/  LDG.E.64 R18, desc[UR8][R20.64] ;  /* 0x0000000814127981 */ /* 0x000b22000c1e1b00 */
[----:B-1----:R-:W-:-:S04]  /*09b0*/  IMAD.WIDE R8, R0, 0x8, R8 ;  /* 0x0000000800087825 */ /* 0x002fc800078e0208 */
[----:B0-----:R-:W-:-:S04]  /*09c0*/  IMAD.WIDE R16, R0, 0x8, R16 ;  /* 0x0000000800107825 */ /* 0x001fc800078e0210 */
[----:B-----5:R-:W-:Y:S01]  /*09d0*/  IMAD.WIDE R20, R0, 0x8, R20 ;  /* 0x0000000800147825 */ /* 0x020fe200078e0214 */
[----:B--2---:R-:W-:-:S08]  /*09e0*/  DADD R12, R14, R12 ;  /* 0x000000000e0c7229 */ /* 0x004fd0000000000c */
[----:B---3--:R-:W-:-:S08]  /*09f0*/  DADD R6, R12, R6 ;  /* 0x000000000c067229 */ /* 0x008fd00000000006 */
[----:B----4-:R-:W-:-:S08]  /*0a00*/  DADD R6, R6, R10 ;  /* 0x0000000006067229 */ /* 0x010fd0000000000a */
[----:B------:R-:W-:-:S08]  /*0a10*/  DADD R6, R18, -R6 ;  /* 0x0000000012067229 */ /* 0x000fd00000000806 */
[----:B------:R-:W-:Y:S01]  /*0a20*/  DMUL R12, R6, -0.25 ;  /* 0xbfd00000060c7828 */ /* 0x000fe20000000000 */
[----:B------:R-:W-:-:S06]  /*0a30*/  IMAD.WIDE R6, R0, 0x8, R22 ;  /* 0x0000000800067825 */ /* 0x000fcc00078e0216 */
[----:B------:R0:W-:Y:S01]  /*0a40*/  STG.E.64 desc[UR8][R6.64], R12 ;  /* 0x0000000c06007986 */ /* 0x0001e2000c101b08 */
[----:B------:R-:W-:-:S03]  /*0a50*/  IMAD.WIDE R14, R27, 0x8, R8 ;  /* 0x000000081b0e7825 */ /* 0x000fc600078e0208 */
[----:B------:R-:W2:Y:S04]  /*0a60*/  LDG.E.64 R10, desc[UR8][R8.64+0x8] ;  /* 0x00000808080a7981 */ /* 0x000ea8000c1e1b00 */
[----:B------:R-:W3:Y:S04]  /*0a70*/  LDG.E.64 R14, desc[UR8][R14.64] ;  /* 0x000000080e0e7981 */ /* 0x000ee8000c1e1b00 */
[----:B------:R-:W4:Y:S04]  /*0a80*/  LDG.E.64 R18, desc[UR8][R16.64] ;  /* 0x0000000810127981 */ /* 0x000f28000c1e1b00 */
[----:B0-----:R0:W2:Y:S04]  /*0a90*/  LDG.E.64 R12, desc[UR8][R8.64+-0x8] ;  /* 0xfffff808080c7981 */ /* 0x0010a8000c1e1b00 */
[----:B------:R1:W5:Y:S01]  /*0aa0*/  LDG.E.64 R22, desc[UR8][R20.64] ;  /* 0x0000000814167981 */ /* 0x000362000c1e1b00 */
[----:B------:R-:W-:-:S04]  /*0ab0*/  IMAD.WIDE R6, R0, 0x8, R6 ;  /* 0x0000000800067825 */ /* 0x000fc800078e0206 */
[----:B0-----:R-:W-:-:S04]  /*0ac0*/  IMAD.WIDE R8, R0, 0x8, R8 ;  /* 0x0000000800087825 */ /* 0x001fc800078e0208 */
[----:B------:R-:W-:-:S04]  /*0ad0*/  IMAD.WIDE R16, R0, 0x8, R16 ;  /* 0x0000000800107825 */ /* 0x000fc800078e0210 */
[----:B-1----:R-:W-:Y:S01]  /*0ae0*/  IMAD.WIDE R20, R0, 0x8, R20 ;  /* 0x0000000800147825 */ /* 0x002fe200078e0214 */
[----:B--2---:R-:W-:-:S08]  /*0af0*/  DADD R10, R10, R12 ;  /* 0x000000000a0a7229 */ /* 0x004fd0000000000c */
[----:B---3--:R-:W-:-:S08]  /*0b00*/  DADD R10, R10, R14 ;  /* 0x000000000a0a7229 */ /* 0x008fd0000000000e */
[----:B----4-:R-:W-:-:S08]  /*0b10*/  DADD R10, R10, R18 ;  /* 0x000000000a0a7229 */ /* 0x010fd00000000012 */
[----:B-----5:R-:W-:-:S08]  /*0b20*/  DADD R10, R22, -R10 ;  /* 0x00000000160a7229 */ /* 0x020fd0000000080a */
[----:B------:R-:W-:Y:S01]  /*0b30*/  DMUL R10, R10, -0.25 ;  /* 0xbfd000000a0a7828 */ /* 0x000fe20000000000 */
[----:B------:R-:W-:-:S06]  /*0b40*/  IMAD.WIDE R18, R27, 0x8, R8 ;  /* 0x000000081b127825 */ /* 0x000fcc00078e0208 */
[----:B------:R0:W-:Y:S04]  /*0b50*/  STG.E.64 desc[UR8][R6.64], R10 ;  /* 0x0000000a06007986 */ /* 0x0001e8000c101b08 */
[----:B------:R-:W2:Y:S04]  /*0b60*/  LDG.E.64 R14, desc[UR8][R8.64+0x8] ;  /* 0x00000808080e7981 */ /* 0x000ea8000c1e1b00 */
[----:B------:R-:W2:Y:S04]  /*0b70*/  LDG.E.64 R12, desc[UR8][R8.64+-0x8] ;  /* 0xfffff808080c7981 */ /* 0x000ea8000c1e1b00 */
[----:B------:R-:W3:Y:S04]  /*0b80*/  LDG.E.64 R18, desc[UR8][R18.64] ;  /* 0x0000000812127981 */ /* 0x000ee8000c1e1b00 */
[----:B------:R-:W4:Y:S04]  /*0b90*/  LDG.E.64 R16, desc[UR8][R16.64] ;  /* 0x0000000810107981 */ /* 0x000f28000c1e1b00 */
[----:B------:R-:W5:Y:S01]  /*0ba0*/  LDG.E.64 R20, desc[UR8][R20.64] ;  /* 0x0000000814147981 */ /* 0x000f62000c1e1b00 */
[C---:B0-----:R-:W-:Y:S01]  /*0bb0*/  IMAD.WIDE R6, R0.reuse, 0x8, R6 ;  /* 0x0000000800067825 */ /* 0x041fe200078e0206 */
[----:B------:R-:W-:-:S04]  /*0bc0*/  LEA R29, R0, R29, 0x2 ;  /* 0x0000001d001d7211 */ /* 0x000fc800078e10ff */
[----:B------:R-:W-:Y:S01]  /*0bd0*/  ISETP.GE.AND P0, PT, R29, UR5, PT ;  /* 0x000000051d007c0c */ /* 0x000fe2000bf06270 */
[----:B--2---:R-:W-:-:S08]  /*0be0*/  DADD R12, R14, R12 ;  /* 0x000000000e0c7229 */ /* 0x004fd0000000000c */
[----:B---3--:R-:W-:-:S08]  /*0bf0*/  DADD R12, R12, R18 ;  /* 0x000000000c0c7229 */ /* 0x008fd00000000012 */
[----:B----4-:R-:W-:-:S08]  /*0c00*/  DADD R12, R12, R16 ;  /* 0x000000000c0c7229 */ /* 0x010fd00000000010 */
[----:B-----5:R-:W-:-:S08]  /*0c10*/  DADD R12, R20, -R12 ;  /* 0x00000000140c7229 */ /* 0x020fd0000000080c */
[----:B------:R-:W-:-:S07]  /*0c20*/  DMUL R12, R12, -0.25 ;  /* 0xbfd000000c0c7828 */ /* 0x000fce0000000000 */
[----:B------:R3:W-:Y:S01]  /*0c30*/  STG.E.64 desc[UR8][R6.64], R12 ;  /* 0x0000000c06007986 */ /* 0x0007e2000c101b08 */
[----:B------:R-:W-:Y:S05]  /*0c40*/  @!P0 BRA `(.L_x_17) ;  /* 0xfffffff800e08947 */ /* 0x000fea000383ffff */
.L_x_14:
[----:B------:R-:W-:Y:S05]  /*0c50*/  BSYNC.RECONVERGENT B0 ;  /* 0x0000000000007941 */ /* 0x000fea0003800200 */
.L_x_13:
[----:B------:R-:W4:Y:S01]  /*0c60*/  LDCU UR6, c[0x0][0x364] ;  /* 0x00006c80ff0677ac */ /* 0x000f220008000800 */
[----:B0123--:R-:W4:Y:S02]  /*0c70*/  LDC R7, c[0x0][0x374] ;  /* 0x0000dd00ff077b82 */ /* 0x00ff240000000800 */
[----:B----4-:R-:W-:-:S05]  /*0c80*/  IMAD R4, R7, UR6, R4 ;  /* 0x0000000607047c24 */ /* 0x010fca000f8e0204 */
[----:B------:R-:W-:-:S13]  /*0c90*/  ISETP.GE.AND P0, PT, R4, UR4, PT ;  /* 0x0000000404007c0c */ /* 0x000fda000bf06270 */
[----:B------:R-:W-:Y:S05]  /*0ca0*/  @!P0 BRA `(.L_x_18) ;  /* 0xfffffff4009c8947 */ /* 0x000fea000383ffff */
[----:B------:R-:W-:Y:S05]  /*0cb0*/  EXIT ;  /* 0x000000000000794d */ /* 0x000fea0003800000 */
.L_x_19:
        /* <DEDUP_REMOVED lines=12> */
.L_x_21:


//--------------------- .nv.shared.reserved.0     --------------------------
	.section	.nv.shared.reserved.0,"aw",@nobits
	.weak		__nv_reservedSMEM_offset_0_alias
	.size		__nv_reservedSMEM_offset_0_alias, 0, 64
	.other		__nv_reservedSMEM_offset_0_alias,@"STO_CUDA_RESERVED_SHARED STV_DEFAULT"
__nv_reservedSMEM_offset_0_alias:
	.zero		0
	.zero		64


//--------------------- .nv.constant0._Z14apply_boundaryPdii --------------------------
	.section	.nv.constant0._Z14apply_boundaryPdii,"a",@progbits
	.sectionflags	@""
	.align	4
.nv.constant0._Z14apply_boundaryPdii:
	.zero		912


//--------------------- .nv.constant0._Z6solverPdS_iiS_ --------------------------
	.section	.nv.constant0._Z6solverPdS_iiS_,"a",@progbits
	.sectionflags	@""
	.align	4
.nv.constant0._Z6solverPdS_iiS_:
	.zero		928


//--------------------- SYMBOLS --------------------------

	.type		.nv.reservedSmem.offset0,@object
	.size		.nv.reservedSmem.offset0,0x4
